//
// Generated by NVIDIA NVVM Compiler
//
// Compiler Build ID: CL-36424714
// Cuda compilation tools, release 13.0, V13.0.88
// Based on NVVM 20.0.0
//

.version 9.0
.target sm_100
.address_size 64

	// .globl	_Z33fused_transformer_flash_attentionPK6__halfS1_S1_PS_iiif

.visible .entry _Z33fused_transformer_flash_attentionPK6__halfS1_S1_PS_iiif(
	.param .u64 .ptr .align 1 _Z33fused_transformer_flash_attentionPK6__halfS1_S1_PS_iiif_param_0,
	.param .u64 .ptr .align 1 _Z33fused_transformer_flash_attentionPK6__halfS1_S1_PS_iiif_param_1,
	.param .u64 .ptr .align 1 _Z33fused_transformer_flash_attentionPK6__halfS1_S1_PS_iiif_param_2,
	.param .u64 .ptr .align 1 _Z33fused_transformer_flash_attentionPK6__halfS1_S1_PS_iiif_param_3,
	.param .u32 _Z33fused_transformer_flash_attentionPK6__halfS1_S1_PS_iiif_param_4,
	.param .u32 _Z33fused_transformer_flash_attentionPK6__halfS1_S1_PS_iiif_param_5,
	.param .u32 _Z33fused_transformer_flash_attentionPK6__halfS1_S1_PS_iiif_param_6,
	.param .f32 _Z33fused_transformer_flash_attentionPK6__halfS1_S1_PS_iiif_param_7
)
{
	.local .align 16 .b8 	__local_depot0[64];
	.reg .b64 	%SP;
	.reg .b64 	%SPL;
	.reg .pred 	%p<107>;
	.reg .b16 	%rs<33>;
	.reg .b32 	%r<270>;
	.reg .b32 	%f<339>;
	.reg .b64 	%rd<107>;

	mov.u64 	%SPL, __local_depot0;
	ld.param.u64 	%rd20, [_Z33fused_transformer_flash_attentionPK6__halfS1_S1_PS_iiif_param_0];
	ld.param.u64 	%rd21, [_Z33fused_transformer_flash_attentionPK6__halfS1_S1_PS_iiif_param_1];
	ld.param.u64 	%rd22, [_Z33fused_transformer_flash_attentionPK6__halfS1_S1_PS_iiif_param_2];
	ld.param.u32 	%r102, [_Z33fused_transformer_flash_attentionPK6__halfS1_S1_PS_iiif_param_4];
	ld.param.u32 	%r101, [_Z33fused_transformer_flash_attentionPK6__halfS1_S1_PS_iiif_param_6];
	cvta.to.global.u64 	%rd1, %rd20;
	cvta.to.global.u64 	%rd2, %rd21;
	cvta.to.global.u64 	%rd3, %rd22;
	add.u64 	%rd4, %SPL, 0;
	add.u64 	%rd5, %SPL, 32;
	mov.u32 	%r103, %tid.x;
	shr.u32 	%r104, %r103, 5;
	and.b32  	%r1, %r103, 31;
	mov.u32 	%r105, %ctaid.x;
	mov.u32 	%r106, %ntid.x;
	shr.u32 	%r107, %r106, 5;
	mad.lo.s32 	%r2, %r107, %r105, %r104;
	setp.ge.s32 	%p1, %r2, %r102;
	@%p1 bra 	$L__BB0_118;
	add.s32 	%r108, %r101, 31;
	shr.s32 	%r109, %r108, 31;
	shr.u32 	%r110, %r109, 27;
	add.s32 	%r111, %r108, %r110;
	shr.s32 	%r3, %r111, 5;
	setp.lt.s32 	%p2, %r101, 1;
	@%p2 bra 	$L__BB0_30;
	mul.lo.s32 	%r4, %r101, %r2;
	max.s32 	%r5, %r3, 1;
	and.b32  	%r6, %r5, 3;
	setp.lt.u32 	%p3, %r101, 97;
	mov.b32 	%r244, 0;
	@%p3 bra 	$L__BB0_13;
	and.b32  	%r244, %r5, 67108860;
	mov.b32 	%r247, 0;
$L__BB0_4:
	.pragma "nounroll";
	shl.b32 	%r114, %r247, 5;
	or.b32  	%r17, %r114, %r1;
	setp.ge.s32 	%p4, %r17, %r101;
	add.s32 	%r115, %r17, %r4;
	mul.wide.s32 	%rd25, %r115, 2;
	add.s64 	%rd6, %rd1, %rd25;
	mov.f32 	%f296, 0f00000000;
	@%p4 bra 	$L__BB0_6;
	ld.global.nc.u16 	%rs1, [%rd6];
	// begin inline asm
	{  cvt.f32.f16 %f296, %rs1;}

	// end inline asm
$L__BB0_6:
	mul.wide.u32 	%rd26, %r247, 4;
	add.s64 	%rd7, %rd4, %rd26;
	st.local.f32 	[%rd7], %f296;
	add.s32 	%r116, %r17, 32;
	setp.ge.s32 	%p5, %r116, %r101;
	mov.f32 	%f297, 0f00000000;
	@%p5 bra 	$L__BB0_8;
	ld.global.nc.u16 	%rs2, [%rd6+64];
	// begin inline asm
	{  cvt.f32.f16 %f297, %rs2;}

	// end inline asm
$L__BB0_8:
	st.local.f32 	[%rd7+4], %f297;
	add.s32 	%r117, %r17, 64;
	setp.ge.s32 	%p6, %r117, %r101;
	mov.f32 	%f298, 0f00000000;
	@%p6 bra 	$L__BB0_10;
	ld.global.nc.u16 	%rs3, [%rd6+128];
	// begin inline asm
	{  cvt.f32.f16 %f298, %rs3;}

	// end inline asm
$L__BB0_10:
	st.local.f32 	[%rd7+8], %f298;
	add.s32 	%r118, %r17, 96;
	setp.ge.s32 	%p7, %r118, %r101;
	mov.f32 	%f299, 0f00000000;
	@%p7 bra 	$L__BB0_12;
	ld.global.nc.u16 	%rs4, [%rd6+192];
	// begin inline asm
	{  cvt.f32.f16 %f299, %rs4;}

	// end inline asm
$L__BB0_12:
	st.local.f32 	[%rd7+12], %f299;
	add.s32 	%r247, %r247, 4;
	setp.eq.s32 	%p8, %r247, %r244;
	@%p8 bra 	$L__BB0_13;
	bra.uni 	$L__BB0_4;
$L__BB0_13:
	setp.eq.s32 	%p9, %r6, 0;
	@%p9 bra 	$L__BB0_18;
	mov.b32 	%r246, 0;
$L__BB0_15:
	.pragma "nounroll";
	shl.b32 	%r120, %r244, 5;
	or.b32  	%r11, %r120, %r1;
	setp.ge.s32 	%p10, %r11, %r101;
	mov.f32 	%f295, 0f00000000;
	@%p10 bra 	$L__BB0_17;
	add.s32 	%r121, %r11, %r4;
	mul.wide.s32 	%rd27, %r121, 2;
	add.s64 	%rd28, %rd1, %rd27;
	ld.global.nc.u16 	%rs5, [%rd28];
	// begin inline asm
	{  cvt.f32.f16 %f295, %rs5;}

	// end inline asm
$L__BB0_17:
	mul.wide.u32 	%rd29, %r244, 4;
	add.s64 	%rd30, %rd4, %rd29;
	st.local.f32 	[%rd30], %f295;
	add.s32 	%r244, %r244, 1;
	add.s32 	%r246, %r246, 1;
	setp.ne.s32 	%p11, %r246, %r6;
	@%p11 bra 	$L__BB0_15;
$L__BB0_18:
	and.b32  	%r14, %r5, 15;
	setp.lt.u32 	%p12, %r101, 481;
	mov.b32 	%r248, 0;
	@%p12 bra 	$L__BB0_21;
	and.b32  	%r248, %r5, 67108848;
	mov.b32 	%r260, 0;
$L__BB0_20:
	.pragma "nounroll";
	mul.wide.u32 	%rd31, %r260, 4;
	add.s64 	%rd32, %rd5, %rd31;
	mov.f32 	%f91, 0f00000000;
	st.local.v4.f32 	[%rd32], {%f91, %f91, %f91, %f91};
	st.local.v4.f32 	[%rd32+16], {%f91, %f91, %f91, %f91};
	st.local.v4.f32 	[%rd32+32], {%f91, %f91, %f91, %f91};
	st.local.v4.f32 	[%rd32+48], {%f91, %f91, %f91, %f91};
	add.s32 	%r260, %r260, 16;
	setp.eq.s32 	%p13, %r260, %r248;
	@%p13 bra 	$L__BB0_21;
	bra.uni 	$L__BB0_20;
$L__BB0_21:
	setp.eq.s32 	%p14, %r14, 0;
	@%p14 bra 	$L__BB0_30;
	and.b32  	%r20, %r5, 7;
	setp.lt.u32 	%p15, %r14, 8;
	@%p15 bra 	$L__BB0_24;
	mul.wide.u32 	%rd33, %r248, 4;
	add.s64 	%rd34, %rd5, %rd33;
	mov.b32 	%r124, 0;
	st.local.u32 	[%rd34], %r124;
	st.local.u32 	[%rd34+4], %r124;
	st.local.u32 	[%rd34+8], %r124;
	st.local.u32 	[%rd34+12], %r124;
	st.local.u32 	[%rd34+16], %r124;
	st.local.u32 	[%rd34+20], %r124;
	st.local.u32 	[%rd34+24], %r124;
	st.local.u32 	[%rd34+28], %r124;
	add.s32 	%r248, %r248, 8;
$L__BB0_24:
	setp.eq.s32 	%p16, %r20, 0;
	@%p16 bra 	$L__BB0_30;
	setp.lt.u32 	%p17, %r20, 4;
	@%p17 bra 	$L__BB0_27;
	mul.wide.u32 	%rd35, %r248, 4;
	add.s64 	%rd36, %rd5, %rd35;
	mov.b32 	%r125, 0;
	st.local.u32 	[%rd36], %r125;
	st.local.u32 	[%rd36+4], %r125;
	st.local.u32 	[%rd36+8], %r125;
	st.local.u32 	[%rd36+12], %r125;
	add.s32 	%r248, %r248, 4;
$L__BB0_27:
	setp.eq.s32 	%p18, %r6, 0;
	@%p18 bra 	$L__BB0_30;
	mov.b32 	%r252, 0;
$L__BB0_29:
	.pragma "nounroll";
	mul.wide.u32 	%rd37, %r248, 4;
	add.s64 	%rd38, %rd5, %rd37;
	mov.b32 	%r127, 0;
	st.local.u32 	[%rd38], %r127;
	add.s32 	%r248, %r248, 1;
	add.s32 	%r252, %r252, 1;
	setp.ne.s32 	%p19, %r252, %r6;
	@%p19 bra 	$L__BB0_29;
$L__BB0_30:
	ld.param.u32 	%r240, [_Z33fused_transformer_flash_attentionPK6__halfS1_S1_PS_iiif_param_5];
	setp.lt.s32 	%p20, %r240, 1;
	mov.f32 	%f338, 0f00000000;
	@%p20 bra 	$L__BB0_101;
	setp.lt.s32 	%p21, %r101, 1;
	@%p21 bra 	$L__BB0_95;
	max.s32 	%r188, %r3, 1;
	and.b32  	%r29, %r188, 7;
	and.b32  	%r30, %r188, 3;
	and.b32  	%r31, %r188, 67108856;
	and.b32  	%r32, %r188, 1;
	and.b32  	%r33, %r188, 67108860;
	mov.f32 	%f301, 0fFF800000;
	mov.f32 	%f338, 0f00000000;
	mov.b32 	%r253, 0;
$L__BB0_33:
	mov.f32 	%f12, %f301;
	setp.lt.u32 	%p56, %r101, 225;
	mul.lo.s32 	%r35, %r253, %r101;
	mov.f32 	%f303, 0f00000000;
	mov.b32 	%r258, 0;
	@%p56 bra 	$L__BB0_52;
	mov.f32 	%f303, 0f00000000;
	mov.b32 	%r254, 0;
$L__BB0_35:
	.pragma "nounroll";
	shl.b32 	%r191, %r254, 5;
	or.b32  	%r37, %r191, %r1;
	setp.ge.s32 	%p57, %r37, %r101;
	mul.wide.u32 	%rd39, %r254, 4;
	add.s64 	%rd8, %rd4, %rd39;
	@%p57 bra 	$L__BB0_37;
	add.s32 	%r192, %r37, %r35;
	mul.wide.u32 	%rd40, %r192, 2;
	add.s64 	%rd41, %rd2, %rd40;
	ld.global.nc.u16 	%rs6, [%rd41];
	// begin inline asm
	{  cvt.f32.f16 %f199, %rs6;}

	// end inline asm
	ld.local.f32 	%f200, [%rd8];
	fma.rn.f32 	%f303, %f199, %f200, %f303;
$L__BB0_37:
	add.s32 	%r38, %r37, 32;
	setp.ge.s32 	%p58, %r38, %r101;
	@%p58 bra 	$L__BB0_39;
	add.s32 	%r193, %r38, %r35;
	mul.wide.u32 	%rd42, %r193, 2;
	add.s64 	%rd43, %rd2, %rd42;
	ld.global.nc.u16 	%rs7, [%rd43];
	// begin inline asm
	{  cvt.f32.f16 %f201, %rs7;}

	// end inline asm
	ld.local.f32 	%f202, [%rd8+4];
	fma.rn.f32 	%f303, %f201, %f202, %f303;
$L__BB0_39:
	add.s32 	%r39, %r37, 64;
	setp.ge.s32 	%p59, %r39, %r101;
	@%p59 bra 	$L__BB0_41;
	add.s32 	%r194, %r39, %r35;
	mul.wide.u32 	%rd44, %r194, 2;
	add.s64 	%rd45, %rd2, %rd44;
	ld.global.nc.u16 	%rs8, [%rd45];
	// begin inline asm
	{  cvt.f32.f16 %f203, %rs8;}

	// end inline asm
	ld.local.f32 	%f204, [%rd8+8];
	fma.rn.f32 	%f303, %f203, %f204, %f303;
$L__BB0_41:
	add.s32 	%r40, %r37, 96;
	setp.ge.s32 	%p60, %r40, %r101;
	@%p60 bra 	$L__BB0_43;
	add.s32 	%r195, %r40, %r35;
	mul.wide.u32 	%rd46, %r195, 2;
	add.s64 	%rd47, %rd2, %rd46;
	ld.global.nc.u16 	%rs9, [%rd47];
	// begin inline asm
	{  cvt.f32.f16 %f205, %rs9;}

	// end inline asm
	ld.local.f32 	%f206, [%rd8+12];
	fma.rn.f32 	%f303, %f205, %f206, %f303;
$L__BB0_43:
	add.s32 	%r41, %r37, 128;
	setp.ge.s32 	%p61, %r41, %r101;
	@%p61 bra 	$L__BB0_45;
	add.s32 	%r196, %r41, %r35;
	mul.wide.u32 	%rd48, %r196, 2;
	add.s64 	%rd49, %rd2, %rd48;
	ld.global.nc.u16 	%rs10, [%rd49];
	// begin inline asm
	{  cvt.f32.f16 %f207, %rs10;}

	// end inline asm
	ld.local.f32 	%f208, [%rd8+16];
	fma.rn.f32 	%f303, %f207, %f208, %f303;
$L__BB0_45:
	add.s32 	%r42, %r37, 160;
	setp.ge.s32 	%p62, %r42, %r101;
	@%p62 bra 	$L__BB0_47;
	add.s32 	%r197, %r42, %r35;
	mul.wide.u32 	%rd50, %r197, 2;
	add.s64 	%rd51, %rd2, %rd50;
	ld.global.nc.u16 	%rs11, [%rd51];
	// begin inline asm
	{  cvt.f32.f16 %f209, %rs11;}

	// end inline asm
	ld.local.f32 	%f210, [%rd8+20];
	fma.rn.f32 	%f303, %f209, %f210, %f303;
$L__BB0_47:
	add.s32 	%r43, %r37, 192;
	setp.ge.s32 	%p63, %r43, %r101;
	@%p63 bra 	$L__BB0_49;
	add.s32 	%r198, %r43, %r35;
	mul.wide.u32 	%rd52, %r198, 2;
	add.s64 	%rd53, %rd2, %rd52;
	ld.global.nc.u16 	%rs12, [%rd53];
	// begin inline asm
	{  cvt.f32.f16 %f211, %rs12;}

	// end inline asm
	ld.local.f32 	%f212, [%rd8+24];
	fma.rn.f32 	%f303, %f211, %f212, %f303;
$L__BB0_49:
	add.s32 	%r44, %r37, 224;
	setp.ge.s32 	%p64, %r44, %r101;
	@%p64 bra 	$L__BB0_51;
	add.s32 	%r199, %r44, %r35;
	mul.wide.u32 	%rd54, %r199, 2;
	add.s64 	%rd55, %rd2, %rd54;
	ld.global.nc.u16 	%rs13, [%rd55];
	// begin inline asm
	{  cvt.f32.f16 %f213, %rs13;}

	// end inline asm
	ld.local.f32 	%f214, [%rd8+28];
	fma.rn.f32 	%f303, %f213, %f214, %f303;
$L__BB0_51:
	add.s32 	%r254, %r254, 8;
	setp.eq.s32 	%p65, %r254, %r31;
	mov.u32 	%r258, %r31;
	@%p65 bra 	$L__BB0_52;
	bra.uni 	$L__BB0_35;
$L__BB0_52:
	setp.eq.s32 	%p66, %r29, 0;
	@%p66 bra 	$L__BB0_73;
	add.s32 	%r200, %r29, -1;
	setp.lt.u32 	%p67, %r200, 3;
	@%p67 bra 	$L__BB0_63;
	shl.b32 	%r201, %r258, 5;
	or.b32  	%r58, %r201, %r1;
	setp.ge.s32 	%p68, %r58, %r101;
	@%p68 bra 	$L__BB0_56;
	add.s32 	%r202, %r58, %r35;
	mul.wide.u32 	%rd56, %r202, 2;
	add.s64 	%rd57, %rd2, %rd56;
	ld.global.nc.u16 	%rs14, [%rd57];
	// begin inline asm
	{  cvt.f32.f16 %f216, %rs14;}

	// end inline asm
	mul.wide.u32 	%rd58, %r258, 4;
	add.s64 	%rd59, %rd4, %rd58;
	ld.local.f32 	%f217, [%rd59];
	fma.rn.f32 	%f303, %f216, %f217, %f303;
$L__BB0_56:
	add.s32 	%r59, %r58, 32;
	setp.ge.s32 	%p69, %r59, %r101;
	@%p69 bra 	$L__BB0_58;
	add.s32 	%r203, %r59, %r35;
	mul.wide.u32 	%rd60, %r203, 2;
	add.s64 	%rd61, %rd2, %rd60;
	ld.global.nc.u16 	%rs15, [%rd61];
	// begin inline asm
	{  cvt.f32.f16 %f218, %rs15;}

	// end inline asm
	mul.wide.u32 	%rd62, %r258, 4;
	add.s64 	%rd63, %rd4, %rd62;
	ld.local.f32 	%f219, [%rd63+4];
	fma.rn.f32 	%f303, %f218, %f219, %f303;
$L__BB0_58:
	add.s32 	%r60, %r58, 64;
	setp.ge.s32 	%p70, %r60, %r101;
	@%p70 bra 	$L__BB0_60;
	add.s32 	%r204, %r60, %r35;
	mul.wide.u32 	%rd64, %r204, 2;
	add.s64 	%rd65, %rd2, %rd64;
	ld.global.nc.u16 	%rs16, [%rd65];
	// begin inline asm
	{  cvt.f32.f16 %f220, %rs16;}

	// end inline asm
	mul.wide.u32 	%rd66, %r258, 4;
	add.s64 	%rd67, %rd4, %rd66;
	ld.local.f32 	%f221, [%rd67+8];
	fma.rn.f32 	%f303, %f220, %f221, %f303;
$L__BB0_60:
	add.s32 	%r61, %r58, 96;
	setp.ge.s32 	%p71, %r61, %r101;
	@%p71 bra 	$L__BB0_62;
	add.s32 	%r205, %r61, %r35;
	mul.wide.u32 	%rd68, %r205, 2;
	add.s64 	%rd69, %rd2, %rd68;
	ld.global.nc.u16 	%rs17, [%rd69];
	// begin inline asm
	{  cvt.f32.f16 %f222, %rs17;}

	// end inline asm
	mul.wide.u32 	%rd70, %r258, 4;
	add.s64 	%rd71, %rd4, %rd70;
	ld.local.f32 	%f223, [%rd71+12];
	fma.rn.f32 	%f303, %f222, %f223, %f303;
$L__BB0_62:
	add.s32 	%r258, %r258, 4;
$L__BB0_63:
	setp.eq.s32 	%p72, %r30, 0;
	@%p72 bra 	$L__BB0_73;
	setp.eq.s32 	%p73, %r30, 1;
	@%p73 bra 	$L__BB0_70;
	shl.b32 	%r206, %r258, 5;
	or.b32  	%r64, %r206, %r1;
	setp.ge.s32 	%p74, %r64, %r101;
	@%p74 bra 	$L__BB0_67;
	add.s32 	%r207, %r64, %r35;
	mul.wide.u32 	%rd72, %r207, 2;
	add.s64 	%rd73, %rd2, %rd72;
	ld.global.nc.u16 	%rs18, [%rd73];
	// begin inline asm
	{  cvt.f32.f16 %f225, %rs18;}

	// end inline asm
	mul.wide.u32 	%rd74, %r258, 4;
	add.s64 	%rd75, %rd4, %rd74;
	ld.local.f32 	%f226, [%rd75];
	fma.rn.f32 	%f303, %f225, %f226, %f303;
$L__BB0_67:
	add.s32 	%r65, %r64, 32;
	setp.ge.s32 	%p75, %r65, %r101;
	@%p75 bra 	$L__BB0_69;
	add.s32 	%r208, %r65, %r35;
	mul.wide.u32 	%rd76, %r208, 2;
	add.s64 	%rd77, %rd2, %rd76;
	ld.global.nc.u16 	%rs19, [%rd77];
	// begin inline asm
	{  cvt.f32.f16 %f227, %rs19;}

	// end inline asm
	mul.wide.u32 	%rd78, %r258, 4;
	add.s64 	%rd79, %rd4, %rd78;
	ld.local.f32 	%f228, [%rd79+4];
	fma.rn.f32 	%f303, %f227, %f228, %f303;
$L__BB0_69:
	add.s32 	%r258, %r258, 2;
$L__BB0_70:
	setp.eq.s32 	%p76, %r32, 0;
	@%p76 bra 	$L__BB0_73;
	shl.b32 	%r209, %r258, 5;
	or.b32  	%r68, %r209, %r1;
	setp.ge.s32 	%p77, %r68, %r101;
	@%p77 bra 	$L__BB0_73;
	add.s32 	%r210, %r68, %r35;
	mul.wide.u32 	%rd80, %r210, 2;
	add.s64 	%rd81, %rd2, %rd80;
	ld.global.nc.u16 	%rs20, [%rd81];
	// begin inline asm
	{  cvt.f32.f16 %f229, %rs20;}

	// end inline asm
	mul.wide.u32 	%rd82, %r258, 4;
	add.s64 	%rd83, %rd4, %rd82;
	ld.local.f32 	%f230, [%rd83];
	fma.rn.f32 	%f303, %f229, %f230, %f303;
$L__BB0_73:
	ld.param.f32 	%f294, [_Z33fused_transformer_flash_attentionPK6__halfS1_S1_PS_iiif_param_7];
	setp.lt.u32 	%p78, %r101, 97;
	mov.b32 	%r212, %f303;
	shfl.sync.down.b32	%r213|%p79, %r212, 16, 31, -1;
	mov.b32 	%f231, %r213;
	add.f32 	%f232, %f303, %f231;
	mov.b32 	%r214, %f232;
	shfl.sync.down.b32	%r215|%p80, %r214, 8, 31, -1;
	mov.b32 	%f233, %r215;
	add.f32 	%f234, %f232, %f233;
	mov.b32 	%r216, %f234;
	shfl.sync.down.b32	%r217|%p81, %r216, 4, 31, -1;
	mov.b32 	%f235, %r217;
	add.f32 	%f236, %f234, %f235;
	mov.b32 	%r218, %f236;
	shfl.sync.down.b32	%r219|%p82, %r218, 2, 31, -1;
	mov.b32 	%f237, %r219;
	add.f32 	%f238, %f236, %f237;
	mov.b32 	%r220, %f238;
	shfl.sync.down.b32	%r221|%p83, %r220, 1, 31, -1;
	mov.b32 	%f239, %r221;
	add.f32 	%f240, %f238, %f239;
	mov.b32 	%r222, %f240;
	shfl.sync.idx.b32	%r223|%p84, %r222, 0, 31, -1;
	mov.b32 	%f241, %r223;
	mul.f32 	%f242, %f294, %f241;
	max.f32 	%f301, %f12, %f242;
	sub.f32 	%f243, %f12, %f301;
	mul.f32 	%f244, %f243, 0f3FB8AA3B;
	ex2.approx.f32 	%f65, %f244;
	sub.f32 	%f245, %f242, %f301;
	mul.f32 	%f246, %f245, 0f3FB8AA3B;
	ex2.approx.f32 	%f66, %f246;
	fma.rn.f32 	%f338, %f338, %f65, %f66;
	mov.b32 	%r256, 0;
	@%p78 bra 	$L__BB0_84;
	mov.b32 	%r255, 0;
$L__BB0_75:
	.pragma "nounroll";
	shl.b32 	%r225, %r255, 5;
	or.b32  	%r47, %r225, %r1;
	setp.ge.s32 	%p85, %r47, %r101;
	mov.f32 	%f311, 0f00000000;
	@%p85 bra 	$L__BB0_77;
	add.s32 	%r226, %r47, %r35;
	mul.wide.u32 	%rd84, %r226, 2;
	add.s64 	%rd85, %rd3, %rd84;
	ld.global.nc.u16 	%rs21, [%rd85];
	// begin inline asm
	{  cvt.f32.f16 %f311, %rs21;}

	// end inline asm
$L__BB0_77:
	mul.wide.u32 	%rd86, %r255, 4;
	add.s64 	%rd9, %rd5, %rd86;
	ld.local.f32 	%f250, [%rd9];
	mul.f32 	%f251, %f65, %f250;
	fma.rn.f32 	%f252, %f66, %f311, %f251;
	st.local.f32 	[%rd9], %f252;
	add.s32 	%r48, %r47, 32;
	setp.ge.s32 	%p86, %r48, %r101;
	mov.f32 	%f312, 0f00000000;
	@%p86 bra 	$L__BB0_79;
	add.s32 	%r227, %r48, %r35;
	mul.wide.u32 	%rd87, %r227, 2;
	add.s64 	%rd88, %rd3, %rd87;
	ld.global.nc.u16 	%rs22, [%rd88];
	// begin inline asm
	{  cvt.f32.f16 %f312, %rs22;}

	// end inline asm
$L__BB0_79:
	ld.local.f32 	%f255, [%rd9+4];
	mul.f32 	%f256, %f65, %f255;
	fma.rn.f32 	%f257, %f66, %f312, %f256;
	st.local.f32 	[%rd9+4], %f257;
	add.s32 	%r49, %r47, 64;
	setp.ge.s32 	%p87, %r49, %r101;
	mov.f32 	%f313, 0f00000000;
	@%p87 bra 	$L__BB0_81;
	add.s32 	%r228, %r49, %r35;
	mul.wide.u32 	%rd89, %r228, 2;
	add.s64 	%rd90, %rd3, %rd89;
	ld.global.nc.u16 	%rs23, [%rd90];
	// begin inline asm
	{  cvt.f32.f16 %f313, %rs23;}

	// end inline asm
$L__BB0_81:
	ld.local.f32 	%f260, [%rd9+8];
	mul.f32 	%f261, %f65, %f260;
	fma.rn.f32 	%f262, %f66, %f313, %f261;
	st.local.f32 	[%rd9+8], %f262;
	add.s32 	%r50, %r47, 96;
	setp.ge.s32 	%p88, %r50, %r101;
	mov.f32 	%f314, 0f00000000;
	@%p88 bra 	$L__BB0_83;
	add.s32 	%r229, %r50, %r35;
	mul.wide.u32 	%rd91, %r229, 2;
	add.s64 	%rd92, %rd3, %rd91;
	ld.global.nc.u16 	%rs24, [%rd92];
	// begin inline asm
	{  cvt.f32.f16 %f314, %rs24;}

	// end inline asm
$L__BB0_83:
	ld.local.f32 	%f264, [%rd9+12];
	mul.f32 	%f265, %f65, %f264;
	fma.rn.f32 	%f266, %f66, %f314, %f265;
	st.local.f32 	[%rd9+12], %f266;
	add.s32 	%r255, %r255, 4;
	setp.ne.s32 	%p89, %r255, %r33;
	mov.u32 	%r256, %r33;
	@%p89 bra 	$L__BB0_75;
$L__BB0_84:
	setp.eq.s32 	%p90, %r30, 0;
	@%p90 bra 	$L__BB0_94;
	shl.b32 	%r230, %r256, 5;
	or.b32  	%r53, %r230, %r1;
	setp.ge.s32 	%p91, %r53, %r101;
	mov.f32 	%f315, 0f00000000;
	@%p91 bra 	$L__BB0_87;
	add.s32 	%r231, %r53, %r35;
	mul.wide.u32 	%rd93, %r231, 2;
	add.s64 	%rd94, %rd3, %rd93;
	ld.global.nc.u16 	%rs25, [%rd94];
	// begin inline asm
	{  cvt.f32.f16 %f315, %rs25;}

	// end inline asm
$L__BB0_87:
	setp.eq.s32 	%p92, %r30, 1;
	mul.wide.u32 	%rd95, %r256, 4;
	add.s64 	%rd10, %rd5, %rd95;
	ld.local.f32 	%f269, [%rd10];
	mul.f32 	%f270, %f65, %f269;
	fma.rn.f32 	%f271, %f66, %f315, %f270;
	st.local.f32 	[%rd10], %f271;
	@%p92 bra 	$L__BB0_94;
	add.s32 	%r54, %r53, 32;
	setp.ge.s32 	%p93, %r54, %r101;
	mov.f32 	%f316, 0f00000000;
	@%p93 bra 	$L__BB0_90;
	add.s32 	%r232, %r54, %r35;
	mul.wide.u32 	%rd96, %r232, 2;
	add.s64 	%rd97, %rd3, %rd96;
	ld.global.nc.u16 	%rs26, [%rd97];
	// begin inline asm
	{  cvt.f32.f16 %f316, %rs26;}

	// end inline asm
$L__BB0_90:
	setp.eq.s32 	%p94, %r30, 2;
	ld.local.f32 	%f274, [%rd10+4];
	mul.f32 	%f275, %f65, %f274;
	fma.rn.f32 	%f276, %f66, %f316, %f275;
	st.local.f32 	[%rd10+4], %f276;
	@%p94 bra 	$L__BB0_94;
	add.s32 	%r55, %r53, 64;
	setp.ge.s32 	%p95, %r55, %r101;
	mov.f32 	%f317, 0f00000000;
	@%p95 bra 	$L__BB0_93;
	add.s32 	%r233, %r55, %r35;
	mul.wide.u32 	%rd98, %r233, 2;
	add.s64 	%rd99, %rd3, %rd98;
	ld.global.nc.u16 	%rs27, [%rd99];
	// begin inline asm
	{  cvt.f32.f16 %f317, %rs27;}

	// end inline asm
$L__BB0_93:
	ld.local.f32 	%f279, [%rd10+8];
	mul.f32 	%f280, %f65, %f279;
	fma.rn.f32 	%f281, %f66, %f317, %f280;
	st.local.f32 	[%rd10+8], %f281;
$L__BB0_94:
	ld.param.u32 	%r243, [_Z33fused_transformer_flash_attentionPK6__halfS1_S1_PS_iiif_param_5];
	add.s32 	%r253, %r253, 1;
	setp.eq.s32 	%p96, %r253, %r243;
	@%p96 bra 	$L__BB0_101;
	bra.uni 	$L__BB0_33;
$L__BB0_95:
	ld.param.u32 	%r241, [_Z33fused_transformer_flash_attentionPK6__halfS1_S1_PS_iiif_param_5];
	and.b32  	%r69, %r241, 3;
	setp.lt.u32 	%p22, %r241, 4;
	mov.f32 	%f335, 0fFF800000;
	mov.f32 	%f338, 0f00000000;
	@%p22 bra 	$L__BB0_98;
	ld.param.u32 	%r242, [_Z33fused_transformer_flash_attentionPK6__halfS1_S1_PS_iiif_param_5];
	and.b32  	%r70, %r242, 2147483644;
	mov.b32 	%r261, 0;
	mov.f32 	%f335, 0fFF800000;
	mov.f32 	%f338, 0f00000000;
$L__BB0_97:
	ld.param.f32 	%f292, [_Z33fused_transformer_flash_attentionPK6__halfS1_S1_PS_iiif_param_7];
	mov.b32 	%r129, 0;
	shfl.sync.down.b32	%r130|%p23, %r129, 16, 31, -1;
	mov.b32 	%f98, %r130;
	add.f32 	%f99, %f98, 0f00000000;
	mov.b32 	%r131, %f99;
	shfl.sync.down.b32	%r132|%p24, %r131, 8, 31, -1;
	mov.b32 	%f100, %r132;
	add.f32 	%f101, %f99, %f100;
	mov.b32 	%r133, %f101;
	shfl.sync.down.b32	%r134|%p25, %r133, 4, 31, -1;
	mov.b32 	%f102, %r134;
	add.f32 	%f103, %f101, %f102;
	mov.b32 	%r135, %f103;
	shfl.sync.down.b32	%r136|%p26, %r135, 2, 31, -1;
	mov.b32 	%f104, %r136;
	add.f32 	%f105, %f103, %f104;
	mov.b32 	%r137, %f105;
	shfl.sync.down.b32	%r138|%p27, %r137, 1, 31, -1;
	mov.b32 	%f106, %r138;
	add.f32 	%f107, %f105, %f106;
	mov.b32 	%r139, %f107;
	shfl.sync.idx.b32	%r140|%p28, %r139, 0, 31, -1;
	mov.b32 	%f108, %r140;
	mul.f32 	%f109, %f292, %f108;
	max.f32 	%f110, %f335, %f109;
	sub.f32 	%f111, %f335, %f110;
	mul.f32 	%f112, %f111, 0f3FB8AA3B;
	ex2.approx.f32 	%f113, %f112;
	sub.f32 	%f114, %f109, %f110;
	mul.f32 	%f115, %f114, 0f3FB8AA3B;
	ex2.approx.f32 	%f116, %f115;
	fma.rn.f32 	%f117, %f338, %f113, %f116;
	shfl.sync.down.b32	%r141|%p29, %r129, 16, 31, -1;
	mov.b32 	%f118, %r141;
	add.f32 	%f119, %f118, 0f00000000;
	mov.b32 	%r142, %f119;
	shfl.sync.down.b32	%r143|%p30, %r142, 8, 31, -1;
	mov.b32 	%f120, %r143;
	add.f32 	%f121, %f119, %f120;
	mov.b32 	%r144, %f121;
	shfl.sync.down.b32	%r145|%p31, %r144, 4, 31, -1;
	mov.b32 	%f122, %r145;
	add.f32 	%f123, %f121, %f122;
	mov.b32 	%r146, %f123;
	shfl.sync.down.b32	%r147|%p32, %r146, 2, 31, -1;
	mov.b32 	%f124, %r147;
	add.f32 	%f125, %f123, %f124;
	mov.b32 	%r148, %f125;
	shfl.sync.down.b32	%r149|%p33, %r148, 1, 31, -1;
	mov.b32 	%f126, %r149;
	add.f32 	%f127, %f125, %f126;
	mov.b32 	%r150, %f127;
	shfl.sync.idx.b32	%r151|%p34, %r150, 0, 31, -1;
	mov.b32 	%f128, %r151;
	mul.f32 	%f129, %f292, %f128;
	max.f32 	%f130, %f110, %f129;
	sub.f32 	%f131, %f110, %f130;
	mul.f32 	%f132, %f131, 0f3FB8AA3B;
	ex2.approx.f32 	%f133, %f132;
	sub.f32 	%f134, %f129, %f130;
	mul.f32 	%f135, %f134, 0f3FB8AA3B;
	ex2.approx.f32 	%f136, %f135;
	fma.rn.f32 	%f137, %f117, %f133, %f136;
	shfl.sync.down.b32	%r152|%p35, %r129, 16, 31, -1;
	mov.b32 	%f138, %r152;
	add.f32 	%f139, %f138, 0f00000000;
	mov.b32 	%r153, %f139;
	shfl.sync.down.b32	%r154|%p36, %r153, 8, 31, -1;
	mov.b32 	%f140, %r154;
	add.f32 	%f141, %f139, %f140;
	mov.b32 	%r155, %f141;
	shfl.sync.down.b32	%r156|%p37, %r155, 4, 31, -1;
	mov.b32 	%f142, %r156;
	add.f32 	%f143, %f141, %f142;
	mov.b32 	%r157, %f143;
	shfl.sync.down.b32	%r158|%p38, %r157, 2, 31, -1;
	mov.b32 	%f144, %r158;
	add.f32 	%f145, %f143, %f144;
	mov.b32 	%r159, %f145;
	shfl.sync.down.b32	%r160|%p39, %r159, 1, 31, -1;
	mov.b32 	%f146, %r160;
	add.f32 	%f147, %f145, %f146;
	mov.b32 	%r161, %f147;
	shfl.sync.idx.b32	%r162|%p40, %r161, 0, 31, -1;
	mov.b32 	%f148, %r162;
	mul.f32 	%f149, %f292, %f148;
	max.f32 	%f150, %f130, %f149;
	sub.f32 	%f151, %f130, %f150;
	mul.f32 	%f152, %f151, 0f3FB8AA3B;
	ex2.approx.f32 	%f153, %f152;
	sub.f32 	%f154, %f149, %f150;
	mul.f32 	%f155, %f154, 0f3FB8AA3B;
	ex2.approx.f32 	%f156, %f155;
	fma.rn.f32 	%f157, %f137, %f153, %f156;
	shfl.sync.down.b32	%r163|%p41, %r129, 16, 31, -1;
	mov.b32 	%f158, %r163;
	add.f32 	%f159, %f158, 0f00000000;
	mov.b32 	%r164, %f159;
	shfl.sync.down.b32	%r165|%p42, %r164, 8, 31, -1;
	mov.b32 	%f160, %r165;
	add.f32 	%f161, %f159, %f160;
	mov.b32 	%r166, %f161;
	shfl.sync.down.b32	%r167|%p43, %r166, 4, 31, -1;
	mov.b32 	%f162, %r167;
	add.f32 	%f163, %f161, %f162;
	mov.b32 	%r168, %f163;
	shfl.sync.down.b32	%r169|%p44, %r168, 2, 31, -1;
	mov.b32 	%f164, %r169;
	add.f32 	%f165, %f163, %f164;
	mov.b32 	%r170, %f165;
	shfl.sync.down.b32	%r171|%p45, %r170, 1, 31, -1;
	mov.b32 	%f166, %r171;
	add.f32 	%f167, %f165, %f166;
	mov.b32 	%r172, %f167;
	shfl.sync.idx.b32	%r173|%p46, %r172, 0, 31, -1;
	mov.b32 	%f168, %r173;
	mul.f32 	%f169, %f292, %f168;
	max.f32 	%f335, %f150, %f169;
	sub.f32 	%f170, %f150, %f335;
	mul.f32 	%f171, %f170, 0f3FB8AA3B;
	ex2.approx.f32 	%f172, %f171;
	sub.f32 	%f173, %f169, %f335;
	mul.f32 	%f174, %f173, 0f3FB8AA3B;
	ex2.approx.f32 	%f175, %f174;
	fma.rn.f32 	%f338, %f157, %f172, %f175;
	add.s32 	%r261, %r261, 4;
	setp.ne.s32 	%p47, %r261, %r70;
	@%p47 bra 	$L__BB0_97;
$L__BB0_98:
	setp.eq.s32 	%p48, %r69, 0;
	@%p48 bra 	$L__BB0_101;
	mov.b32 	%r262, 0;
$L__BB0_100:
	.pragma "nounroll";
	ld.param.f32 	%f293, [_Z33fused_transformer_flash_attentionPK6__halfS1_S1_PS_iiif_param_7];
	mov.b32 	%r175, 0;
	shfl.sync.down.b32	%r176|%p49, %r175, 16, 31, -1;
	mov.b32 	%f176, %r176;
	add.f32 	%f177, %f176, 0f00000000;
	mov.b32 	%r177, %f177;
	shfl.sync.down.b32	%r178|%p50, %r177, 8, 31, -1;
	mov.b32 	%f178, %r178;
	add.f32 	%f179, %f177, %f178;
	mov.b32 	%r179, %f179;
	shfl.sync.down.b32	%r180|%p51, %r179, 4, 31, -1;
	mov.b32 	%f180, %r180;
	add.f32 	%f181, %f179, %f180;
	mov.b32 	%r181, %f181;
	shfl.sync.down.b32	%r182|%p52, %r181, 2, 31, -1;
	mov.b32 	%f182, %r182;
	add.f32 	%f183, %f181, %f182;
	mov.b32 	%r183, %f183;
	shfl.sync.down.b32	%r184|%p53, %r183, 1, 31, -1;
	mov.b32 	%f184, %r184;
	add.f32 	%f185, %f183, %f184;
	mov.b32 	%r185, %f185;
	shfl.sync.idx.b32	%r186|%p54, %r185, 0, 31, -1;
	mov.b32 	%f186, %r186;
	mul.f32 	%f187, %f293, %f186;
	max.f32 	%f77, %f335, %f187;
	sub.f32 	%f188, %f335, %f77;
	mul.f32 	%f189, %f188, 0f3FB8AA3B;
	ex2.approx.f32 	%f190, %f189;
	sub.f32 	%f191, %f187, %f77;
	mul.f32 	%f192, %f191, 0f3FB8AA3B;
	ex2.approx.f32 	%f193, %f192;
	fma.rn.f32 	%f338, %f338, %f190, %f193;
	add.s32 	%r262, %r262, 1;
	setp.ne.s32 	%p55, %r262, %r69;
	mov.f32 	%f335, %f77;
	@%p55 bra 	$L__BB0_100;
$L__BB0_101:
	setp.lt.s32 	%p97, %r101, 1;
	@%p97 bra 	$L__BB0_118;
	ld.param.u64 	%rd104, [_Z33fused_transformer_flash_attentionPK6__halfS1_S1_PS_iiif_param_3];
	cvta.to.global.u64 	%rd11, %rd104;
	mul.lo.s32 	%r77, %r101, %r2;
	max.s32 	%r78, %r3, 1;
	and.b32  	%r79, %r78, 3;
	setp.lt.u32 	%p98, %r101, 97;
	mov.b32 	%r266, 0;
	@%p98 bra 	$L__BB0_113;
	and.b32  	%r266, %r78, 67108860;
	neg.s32 	%r265, %r266;
	add.s64 	%rd105, %rd5, 8;
	or.b32  	%r264, %r1, 64;
	add.s32 	%r263, %r77, %r1;
$L__BB0_104:
	.pragma "nounroll";
	add.s32 	%r235, %r264, -64;
	setp.ge.s32 	%p99, %r235, %r101;
	mul.wide.s32 	%rd100, %r263, 2;
	add.s64 	%rd14, %rd11, %rd100;
	@%p99 bra 	$L__BB0_106;
	ld.local.f32 	%f283, [%rd105+-8];
	div.rn.f32 	%f282, %f283, %f338;
	// begin inline asm
	{  cvt.rn.f16.f32 %rs28, %f282;}

	// end inline asm
	st.global.u16 	[%rd14], %rs28;
$L__BB0_106:
	add.s32 	%r236, %r264, -32;
	setp.ge.s32 	%p100, %r236, %r101;
	@%p100 bra 	$L__BB0_108;
	ld.local.f32 	%f285, [%rd105+-4];
	div.rn.f32 	%f284, %f285, %f338;
	// begin inline asm
	{  cvt.rn.f16.f32 %rs29, %f284;}

	// end inline asm
	st.global.u16 	[%rd14+64], %rs29;
$L__BB0_108:
	setp.ge.s32 	%p101, %r264, %r101;
	@%p101 bra 	$L__BB0_110;
	ld.local.f32 	%f287, [%rd105];
	div.rn.f32 	%f286, %f287, %f338;
	// begin inline asm
	{  cvt.rn.f16.f32 %rs30, %f286;}

	// end inline asm
	st.global.u16 	[%rd14+128], %rs30;
$L__BB0_110:
	add.s32 	%r237, %r264, 32;
	setp.ge.s32 	%p102, %r237, %r101;
	@%p102 bra 	$L__BB0_112;
	ld.local.f32 	%f289, [%rd105+4];
	div.rn.f32 	%f288, %f289, %f338;
	// begin inline asm
	{  cvt.rn.f16.f32 %rs31, %f288;}

	// end inline asm
	st.global.u16 	[%rd14+192], %rs31;
$L__BB0_112:
	add.s32 	%r265, %r265, 4;
	add.s64 	%rd105, %rd105, 16;
	add.s32 	%r264, %r264, 128;
	add.s32 	%r263, %r263, 128;
	setp.ne.s32 	%p103, %r265, 0;
	@%p103 bra 	$L__BB0_104;
$L__BB0_113:
	setp.eq.s32 	%p104, %r79, 0;
	@%p104 bra 	$L__BB0_118;
	mul.wide.u32 	%rd101, %r266, 4;
	add.s64 	%rd106, %rd5, %rd101;
	shl.b32 	%r238, %r266, 5;
	add.s32 	%r239, %r77, %r238;
	add.s32 	%r269, %r239, %r1;
	or.b32  	%r268, %r238, %r1;
	neg.s32 	%r267, %r79;
$L__BB0_115:
	.pragma "nounroll";
	setp.ge.s32 	%p105, %r268, %r101;
	@%p105 bra 	$L__BB0_117;
	ld.local.f32 	%f291, [%rd106];
	div.rn.f32 	%f290, %f291, %f338;
	// begin inline asm
	{  cvt.rn.f16.f32 %rs32, %f290;}

	// end inline asm
	mul.wide.s32 	%rd102, %r269, 2;
	add.s64 	%rd103, %rd11, %rd102;
	st.global.u16 	[%rd103], %rs32;
$L__BB0_117:
	add.s64 	%rd106, %rd106, 4;
	add.s32 	%r269, %r269, 32;
	add.s32 	%r268, %r268, 32;
	add.s32 	%r267, %r267, 1;
	setp.ne.s32 	%p106, %r267, 0;
	@%p106 bra 	$L__BB0_115;
$L__BB0_118:
	ret;

}


// ===== COMPILED SASS (sm_100) =====

	.target	sm_100

	.elftype	@"ET_EXEC"


//--------------------- .note.nv.tkinfo           --------------------------
	.section	.note.nv.tkinfo,"",@"SHT_NOTE"
	.sectionflags	@"SHF_NOTE_NV_TKINFO"
	.tkinfo
        /*0018*/ 	.word	0x00000002
        /*0030*/ 	.string	""
        /*0030*/ 	.string	"ptxas"
        /*0030*/ 	.string	"Cuda compilation tools, release 13.0, V13.0.88"
        /*0030*/ 	.string	"Build cuda_13.0.r13.0/compiler.36424714_0"
        /*0030*/ 	.string	"-arch sm_100 -m 64 "



//--------------------- .note.nv.cuinfo           --------------------------
	.section	.note.nv.cuinfo,"",@"SHT_NOTE"
	.sectionflags	@"SHF_NOTE_NV_CUINFO"
        /*0018*/ 	.short	0x0002
        /*001a*/ 	.short	0x0064
        /*001c*/ 	.short	0x0082
	.zero		2


//--------------------- .nv.info                  --------------------------
	.section	.nv.info,"",@"SHT_CUDA_INFO"
	.align	4


	//----- nvinfo : EIATTR_REGCOUNT
	.align		4
        /*0000*/ 	.byte	0x04, 0x2f
        /*0002*/ 	.short	(.L_1 - .L_0)
	.align		4
.L_0:
        /*0004*/ 	.word	index@(_Z33fused_transformer_flash_attentionPK6__halfS1_S1_PS_iiif)
        /*0008*/ 	.word	0x00000028


	//----- nvinfo : EIATTR_FRAME_SIZE
	.align		4
.L_1:
        /*000c*/ 	.byte	0x04, 0x11
        /*000e*/ 	.short	(.L_3 - .L_2)
	.align		4
.L_2:
        /*0010*/ 	.word	index@($__internal_0_$__cuda_sm3x_div_rn_noftz_f32_slowpath)
        /*0014*/ 	.word	0x00000000


	//----- nvinfo : EIATTR_FRAME_SIZE
	.align		4
.L_3:
        /*0018*/ 	.byte	0x04, 0x11
        /*001a*/ 	.short	(.L_5 - .L_4)
	.align		4
.L_4:
        /*001c*/ 	.word	index@(_Z33fused_transformer_flash_attentionPK6__halfS1_S1_PS_iiif)
        /*0020*/ 	.word	0x00000000


	//----- nvinfo : EIATTR_MIN_STACK_SIZE
	.align		4
.L_5:
        /*0024*/ 	.byte	0x04, 0x12
        /*0026*/ 	.short	(.L_7 - .L_6)
	.align		4
.L_6:
        /*0028*/ 	.word	index@(_Z33fused_transformer_flash_attentionPK6__halfS1_S1_PS_iiif)
        /*002c*/ 	.word	0x00000000
.L_7:


//--------------------- .nv.compat                --------------------------
	.section	.nv.compat,"",@"SHT_CUDA_COMPAT_INFO"
	.align	4
        /*0000*/ 	.byte	0x02, 0x09, 0x00, 0x00, 0x02, 0x02, 0x01, 0x00, 0x02, 0x05, 0x05, 0x00, 0x03, 0x07, 0x01, 0x01
        /*0010*/ 	.byte	0x02, 0x03, 0x00, 0x00, 0x02, 0x06, 0x01, 0x00, 0x04, 0x0b, 0x08, 0x00, 0x01, 0x00, 0x00, 0x00
        /*0020*/ 	.byte	0x00, 0x00, 0x00, 0x00


//--------------------- .nv.info._Z33fused_transformer_flash_attentionPK6__halfS1_S1_PS_iiif --------------------------
	.section	.nv.info._Z33fused_transformer_flash_attentionPK6__halfS1_S1_PS_iiif,"",@"SHT_CUDA_INFO"
	.sectionflags	@""
	.align	4


	//----- nvinfo : EIATTR_CUDA_API_VERSION
	.align		4
        /*0000*/ 	.byte	0x04, 0x37
        /*0002*/ 	.short	(.L_9 - .L_8)
.L_8:
        /*0004*/ 	.word	0x00000082


	//----- nvinfo : EIATTR_KPARAM_INFO
	.align		4
.L_9:
        /*0008*/ 	.byte	0x04, 0x17
        /*000a*/ 	.short	(.L_11 - .L_10)
.L_10:
        /*000c*/ 	.word	0x00000000
        /*0010*/ 	.short	0x0007
        /*0012*/ 	.short	0x002c
        /*0014*/ 	.byte	0x00, 0xf0, 0x11, 0x00


	//----- nvinfo : EIATTR_KPARAM_INFO
	.align		4
.L_11:
        /*0018*/ 	.byte	0x04, 0x17
        /*001a*/ 	.short	(.L_13 - .L_12)
.L_12:
        /*001c*/ 	.word	0x00000000
        /*0020*/ 	.short	0x0006
        /*0022*/ 	.short	0x0028
        /*0024*/ 	.byte	0x00, 0xf0, 0x11, 0x00


	//----- nvinfo : EIATTR_KPARAM_INFO
	.align		4
.L_13:
        /*0028*/ 	.byte	0x04, 0x17
        /*002a*/ 	.short	(.L_15 - .L_14)
.L_14:
        /*002c*/ 	.word	0x00000000
        /*0030*/ 	.short	0x0005
        /*0032*/ 	.short	0x0024
        /*0034*/ 	.byte	0x00, 0xf0, 0x11, 0x00


	//----- nvinfo : EIATTR_KPARAM_INFO
	.align		4
.L_15:
        /*0038*/ 	.byte	0x04, 0x17
        /*003a*/ 	.short	(.L_17 - .L_16)
.L_16:
        /*003c*/ 	.word	0x00000000
        /*0040*/ 	.short	0x0004
        /*0042*/ 	.short	0x0020
        /*0044*/ 	.byte	0x00, 0xf0, 0x11, 0x00


	//----- nvinfo : EIATTR_KPARAM_INFO
	.align		4
.L_17:
        /*0048*/ 	.byte	0x04, 0x17
        /*004a*/ 	.short	(.L_19 - .L_18)
.L_18:
        /*004c*/ 	.word	0x00000000
        /*0050*/ 	.short	0x0003
        /*0052*/ 	.short	0x0018
        /*0054*/ 	.byte	0x00, 0xf5, 0x21, 0x00


	//----- nvinfo : EIATTR_KPARAM_INFO
	.align		4
.L_19:
        /*0058*/ 	.byte	0x04, 0x17
        /*005a*/ 	.short	(.L_21 - .L_20)
.L_20:
        /*005c*/ 	.word	0x00000000
        /*0060*/ 	.short	0x0002
        /*0062*/ 	.short	0x0010
        /*0064*/ 	.byte	0x00, 0xf5, 0x21, 0x00


	//----- nvinfo : EIATTR_KPARAM_INFO
	.align		4
.L_21:
        /*0068*/ 	.byte	0x04, 0x17
        /*006a*/ 	.short	(.L_23 - .L_22)
.L_22:
        /*006c*/ 	.word	0x00000000
        /*0070*/ 	.short	0x0001
        /*0072*/ 	.short	0x0008
        /*0074*/ 	.byte	0x00, 0xf5, 0x21, 0x00


	//----- nvinfo : EIATTR_KPARAM_INFO
	.align		4
.L_23:
        /*0078*/ 	.byte	0x04, 0x17
        /*007a*/ 	.short	(.L_25 - .L_24)
.L_24:
        /*007c*/ 	.word	0x00000000
        /*0080*/ 	.short	0x0000
        /*0082*/ 	.short	0x0000
        /*0084*/ 	.byte	0x00, 0xf5, 0x21, 0x00


	//----- nvinfo : EIATTR_SPARSE_MMA_MASK
	.align		4
.L_25:
        /*0088*/ 	.byte	0x03, 0x50
        /*008a*/ 	.short	0x0000


	//----- nvinfo : EIATTR_MAXREG_COUNT
	.align		4
        /*008c*/ 	.byte	0x03, 0x1b
        /*008e*/ 	.short	0x00ff


	//----- nvinfo : EIATTR_MERCURY_ISA_VERSION
	.align		4
        /*0090*/ 	.byte	0x03, 0x5f
        /*0092*/ 	.short	0x0101


	//----- nvinfo : EIATTR_COOP_GROUP_MASK_REGIDS
	.align		4
        /*0094*/ 	.byte	0x04, 0x29
        /*0096*/ 	.short	(.L_27 - .L_26)


	//   ....[0]....
.L_26:
        /*0098*/ 	.word	0xffffffff


	//   ....[1]....
        /*009c*/ 	.word	0xffffffff


	//   ....[2]....
        /*00a0*/ 	.word	0xffffffff


	//   ....[3]....
        /*00a4*/ 	.word	0xffffffff


	//   ....[4]....
        /*00a8*/ 	.word	0xffffffff


	//   ....[5]....
        /*00ac*/ 	.word	0xffffffff


	//----- nvinfo : EIATTR_COOP_GROUP_INSTR_OFFSETS
	.align		4
.L_27:
        /*00b0*/ 	.byte	0x04, 0x28
        /*00b2*/ 	.short	(.L_29 - .L_28)


	//   ....[0]....
.L_28:
        /*00b4*/ 	.word	0x00004e10


	//   ....[1]....
        /*00b8*/ 	.word	0x00004e50


	//   ....[2]....
        /*00bc*/ 	.word	0x00004e70


	//   ....[3]....
        /*00c0*/ 	.word	0x00004e90


	//   ....[4]....
        /*00c4*/ 	.word	0x00004eb0


	//   ....[5]....
        /*00c8*/ 	.word	0x00004ee0


	//----- nvinfo : EIATTR_VRC_CTA_INIT_COUNT
	.align		4
.L_29:
        /*00cc*/ 	.byte	0x02, 0x4a
	.zero		1
	.zero		1


	//----- nvinfo : EIATTR_EXIT_INSTR_OFFSETS
	.align		4
        /*00d0*/ 	.byte	0x04, 0x1c
        /*00d2*/ 	.short	(.L_31 - .L_30)


	//   ....[0]....
.L_30:
        /*00d4*/ 	.word	0x00000090


	//   ....[1]....
        /*00d8*/ 	.word	0x00006000


	//   ....[2]....
        /*00dc*/ 	.word	0x00006a70


	//   ....[3]....
        /*00e0*/ 	.word	0x00006ec0


	//----- nvinfo : EIATTR_CRS_STACK_SIZE
	.align		4
.L_31:
        /*00e4*/ 	.byte	0x04, 0x1e
        /*00e6*/ 	.short	(.L_33 - .L_32)
.L_32:
        /*00e8*/ 	.word	0x00000000


	//----- nvinfo : EIATTR_CBANK_PARAM_SIZE
	.align		4
.L_33:
        /*00ec*/ 	.byte	0x03, 0x19
        /*00ee*/ 	.short	0x0030


	//----- nvinfo : EIATTR_PARAM_CBANK
	.align		4
        /*00f0*/ 	.byte	0x04, 0x0a
        /*00f2*/ 	.short	(.L_35 - .L_34)
	.align		4
.L_34:
        /*00f4*/ 	.word	index@(.nv.constant0._Z33fused_transformer_flash_attentionPK6__halfS1_S1_PS_iiif)
        /*00f8*/ 	.short	0x0380
        /*00fa*/ 	.short	0x0030


	//----- nvinfo : EIATTR_SW_WAR
	.align		4
.L_35:
        /*00fc*/ 	.byte	0x04, 0x36
        /*00fe*/ 	.short	(.L_37 - .L_36)
.L_36:
        /*0100*/ 	.word	0x00000008
.L_37:


//--------------------- .nv.callgraph             --------------------------
	.section	.nv.callgraph,"",@"SHT_CUDA_CALLGRAPH"
	.align	4
	.sectionentsize	8
	.align		4
        /*0000*/ 	.word	0x00000000
	.align		4
        /*0004*/ 	.word	0xffffffff
	.align		4
        /*0008*/ 	.word	0x00000000
	.align		4
        /*000c*/ 	.word	0xfffffffe
	.align		4
        /*0010*/ 	.word	0x00000000
	.align		4
        /*0014*/ 	.word	0xfffffffd
	.align		4
        /*0018*/ 	.word	0x00000000
	.align		4
        /*001c*/ 	.word	0xfffffffc


//--------------------- .text._Z33fused_transformer_flash_attentionPK6__halfS1_S1_PS_iiif --------------------------
	.section	.text._Z33fused_transformer_flash_attentionPK6__halfS1_S1_PS_iiif,"ax",@progbits
	.align	128
        .global         _Z33fused_transformer_flash_attentionPK6__halfS1_S1_PS_iiif
        .type           _Z33fused_transformer_flash_attentionPK6__halfS1_S1_PS_iiif,@function
        .size           _Z33fused_transformer_flash_attentionPK6__halfS1_S1_PS_iiif,(.L_x_75 - _Z33fused_transformer_flash_attentionPK6__halfS1_S1_PS_iiif)
        .other          _Z33fused_transformer_flash_attentionPK6__halfS1_S1_PS_iiif,@"STO_CUDA_ENTRY STV_DEFAULT"
_Z33fused_transformer_flash_attentionPK6__halfS1_S1_PS_iiif:
.text._Z33fused_transformer_flash_attentionPK6__halfS1_S1_PS_iiif:
[----:B------:R-:W-:Y:S01]  /*0000*/  LDC R1, c[0x0][0x37c] ;  /* 0x0000df00ff017b82 */ /* 0x000fe20000000800 */
[----:B------:R-:W0:Y:S07]  /*0010*/  S2R R0, SR_TID.X ;  /* 0x0000000000007919 */ /* 0x000e2e0000002100 */
[----:B------:R-:W1:Y:S01]  /*0020*/  LDC R3, c[0x0][0x360] ;  /* 0x0000d800ff037b82 */ /* 0x000e620000000800 */
[----:B------:R-:W2:Y:S07]  /*0030*/  LDCU UR5, c[0x0][0x3a0] ;  /* 0x00007400ff0577ac */ /* 0x000eae0008000800 */
[----:B------:R-:W3:Y:S01]  /*0040*/  S2UR UR4, SR_CTAID.X ;  /* 0x00000000000479c3 */ /* 0x000ee20000002500 */
[----:B-1----:R-:W-:-:S02]  /*0050*/  SHF.R.U32.HI R3, RZ, 0x5, R3 ;  /* 0x00000005ff037819 */ /* 0x002fc40000011603 */
[----:B0-----:R-:W-:-:S05]  /*0060*/  SHF.R.U32.HI R2, RZ, 0x5, R0 ;  /* 0x00000005ff027819 */ /* 0x001fca0000011600 */
[----:B---3--:R-:W-:-:S05]  /*0070*/  IMAD R2, R3, UR4, R2 ;  /* 0x0000000403027c24 */ /* 0x008fca000f8e0202 */
[----:B--2---:R-:W-:-:S13]  /*0080*/  ISETP.GE.AND P0, PT, R2, UR5, PT ;  /* 0x0000000502007c0c */ /* 0x004fda000bf06270 */
[----:B------:R-:W-:Y:S05]  /*0090*/  @P0 EXIT ;  /* 0x000000000000094d */ /* 0x000fea0003800000 */
[----:B------:R-:W0:Y:S01]  /*00a0*/  LDCU UR11, c[0x0][0x3a8] ;  /* 0x00007500ff0b77ac */ /* 0x000e220008000800 */
[----:B------:R-:W1:Y:S01]  /*00b0*/  LDCU.64 UR8, c[0x0][0x358] ;  /* 0x00006b00ff0877ac */ /* 0x000e620008000a00 */
[----:B0-----:R-:W-:Y:S01]  /*00c0*/  IMAD.U32 R3, RZ, RZ, UR11 ;  /* 0x0000000bff037e24 */ /* 0x001fe2000f8e00ff */
[----:B------:R-:W-:-:S04]  /*00d0*/  UIADD3 UR4, UPT, UPT, UR11, 0x1f, URZ ;  /* 0x0000001f0b047890 */ /* 0x000fc8000fffe0ff */
[----:B------:R-:W-:Y:S01]  /*00e0*/  ISETP.GE.AND P0, PT, R3, 0x1, PT ;  /* 0x000000010300780c */ /* 0x000fe20003f06270 */
[----:B------:R-:W-:Y:S01]  /*00f0*/  USHF.R.S32.HI UR5, URZ, 0x1f, UR4 ;  /* 0x0000001fff057899 */ /* 0x000fe20008011404 */
[----:B------:R-:W-:-:S03]  /*0100*/  LOP3.LUT R3, R0, 0x1f, RZ, 0xc0, !PT ;  /* 0x0000001f00037812 */ /* 0x000fc600078ec0ff */
[----:B------:R-:W-:-:S04]  /*0110*/  ULEA.HI UR5, UR5, UR4, URZ, 0x5 ;  /* 0x0000000405057291 */ /* 0x000fc8000f8f28ff */
[----:B------:R-:W-:-:S04]  /*0120*/  USHF.R.S32.HI UR5, URZ, 0x5, UR5 ;  /* 0x00000005ff057899 */ /* 0x000fc80008011405 */
[----:B-1----:R-:W-:Y:S08]  /*0130*/  @!P0 BRA `(.L_x_0) ;  /* 0x0000003000388947 */ /* 0x002ff00003800000 */
[----:B------:R-:W-:Y:S01]  /*0140*/  IMAD.U32 R4, RZ, RZ, UR11 ;  /* 0x0000000bff047e24 */ /* 0x000fe2000f8e00ff */
[----:B------:R-:W-:Y:S01]  /*0150*/  UISETP.LT.AND UP0, UPT, UR5, 0x1, UPT ;  /* 0x000000010500788c */ /* 0x000fe2000bf01270 */
[----:B------:R-:W-:-:S03]  /*0160*/  HFMA2 R24, -RZ, RZ, 0, 0 ;  /* 0x00000000ff187431 */ /* 0x000fc600000001ff */
[----:B------:R-:W-:Y:S01]  /*0170*/  ISETP.GE.U32.AND P0, PT, R4, 0x61, PT ;  /* 0x000000610400780c */ /* 0x000fe20003f06070 */
[----:B------:R-:W-:-:S04]  /*0180*/  USEL UR6, UR5, 0x1, !UP0 ;  /* 0x0000000105067887 */ /* 0x000fc8000c000000 */
[----:B------:R-:W-:-:S08]  /*0190*/  ULOP3.LUT UR7, UR6, 0x3, URZ, 0xc0, !UPT ;  /* 0x0000000306077892 */ /* 0x000fd0000f8ec0ff */
[----:B------:R-:W-:Y:S05]  /*01a0*/  @!P0 BRA `(.L_x_1) ;  /* 0x00000014009c8947 */ /* 0x000fea0003800000 */
[----:B------:R-:W0:Y:S01]  /*01b0*/  LDCU.64 UR12, c[0x0][0x380] ;  /* 0x00007000ff0c77ac */ /* 0x000e220008000a00 */
[C---:B------:R-:W-:Y:S01]  /*01c0*/  VIADD R4, R3.reuse, 0x20 ;  /* 0x0000002003047836 */ /* 0x040fe20000000000 */
[C---:B------:R-:W-:Y:S01]  /*01d0*/  IADD3 R6, PT, PT, R3.reuse, 0x60, RZ ;  /* 0x0000006003067810 */ /* 0x040fe20007ffe0ff */
[C---:B------:R-:W-:Y:S01]  /*01e0*/  VIADD R5, R3.reuse, 0x40 ;  /* 0x0000004003057836 */ /* 0x040fe20000000000 */
[----:B------:R-:W-:Y:S01]  /*01f0*/  ISETP.GE.AND P0, PT, R3, UR11, PT ;  /* 0x0000000b03007c0c */ /* 0x000fe2000bf06270 */
[----:B------:R-:W-:Y:S01]  /*0200*/  IMAD R9, R2, UR11, R3 ;  /* 0x0000000b02097c24 */ /* 0x000fe2000f8e0203 */
[----:B------:R-:W-:Y:S02]  /*0210*/  ISETP.GE.AND P1, PT, R4, UR11, PT ;  /* 0x0000000b04007c0c */ /* 0x000fe4000bf26270 */
[----:B------:R-:W-:Y:S02]  /*0220*/  ISETP.GE.AND P2, PT, R5, UR11, PT ;  /* 0x0000000b05007c0c */ /* 0x000fe4000bf46270 */
[----:B------:R-:W-:Y:S01]  /*0230*/  ISETP.GE.AND P3, PT, R6, UR11, PT ;  /* 0x0000000b06007c0c */ /* 0x000fe2000bf66270 */
[----:B0-----:R-:W-:-:S02]  /*0240*/  IMAD.U32 R18, RZ, RZ, UR12 ;  /* 0x0000000cff127e24 */ /* 0x001fc4000f8e00ff */
[----:B------:R-:W-:Y:S02]  /*0250*/  IMAD.U32 R19, RZ, RZ, UR13 ;  /* 0x0000000dff137e24 */ /* 0x000fe4000f8e00ff */
[----:B------:R-:W-:-:S05]  /*0260*/  IMAD.WIDE R8, R9, 0x2, R18 ;  /* 0x0000000209087825 */ /* 0x000fca00078e0212 */
[----:B------:R-:W2:Y:S04]  /*0270*/  @!P0 LDG.E.U16.CONSTANT R13, desc[UR8][R8.64] ;  /* 0x00000008080d8981 */ /* 0x000ea8000c1e9500 */
[----:B------:R-:W3:Y:S04]  /*0280*/  @!P1 LDG.E.U16.CONSTANT R10, desc[UR8][R8.64+0x40] ;  /* 0x00004008080a9981 */ /* 0x000ee8000c1e9500 */
[----:B------:R-:W4:Y:S04]  /*0290*/  @!P2 LDG.E.U16.CONSTANT R11, desc[UR8][R8.64+0x80] ;  /* 0x00008008080ba981 */ /* 0x000f28000c1e9500 */
[----:B------:R-:W5:Y:S01]  /*02a0*/  @!P3 LDG.E.U16.CONSTANT R12, desc[UR8][R8.64+0xc0] ;  /* 0x0000c008080cb981 */ /* 0x000f62000c1e9500 */
[----:B------:R-:W-:Y:S01]  /*02b0*/  ULOP3.LUT UR4, UR6, 0x3fffffc, URZ, 0xc0, !UPT ;  /* 0x03fffffc06047892 */ /* 0x000fe2000f8ec0ff */
[----:B------:R-:W-:-:S02]  /*02c0*/  CS2R R4, SRZ ;  /* 0x0000000000047805 */ /* 0x000fc4000001ff00 */
[----:B------:R-:W-:-:S03]  /*02d0*/  CS2R R6, SRZ ;  /* 0x0000000000067805 */ /* 0x000fc6000001ff00 */
[----:B------:R-:W-:-:S04]  /*02e0*/  MOV R24, UR4 ;  /* 0x0000000400187c02 */ /* 0x000fc80008000f00 */
[----:B------:R-:W-:Y:S01]  /*02f0*/  ISETP.NE.AND P4, PT, R24, 0x4, PT ;  /* 0x000000041800780c */ /* 0x000fe20003f85270 */
[----:B--2---:R-:W-:Y:S02]  /*0300*/  @!P0 HADD2.F32 R4, -RZ, R13.H0_H0 ;  /* 0x2000000dff048230 */ /* 0x004fe40000004100 */
[----:B---3--:R-:W-:Y:S02]  /*0310*/  @!P1 HADD2.F32 R5, -RZ, R10.H0_H0 ;  /* 0x2000000aff059230 */ /* 0x008fe40000004100 */
[----:B----4-:R-:W-:Y:S02]  /*0320*/  @!P2 HADD2.F32 R6, -RZ, R11.H0_H0 ;  /* 0x2000000bff06a230 */ /* 0x010fe40000004100 */
[----:B-----5:R-:W-:-:S06]  /*0330*/  @!P3 HADD2.F32 R7, -RZ, R12.H0_H0 ;  /* 0x2000000cff07b230 */ /* 0x020fcc0000004100 */
[----:B------:R-:W-:Y:S05]  /*0340*/  @!P4 BRA `(.L_x_1) ;  /* 0x000000140034c947 */ /* 0x000fea0003800000 */
[----:B------:R-:W-:-:S05]  /*0350*/  IMAD.MOV.U32 R25, RZ, RZ, 0x4 ;  /* 0x00000004ff197424 */ /* 0x000fca00078e00ff */
[----:B------:R-:W-:-:S13]  /*0360*/  ISETP.GE.AND P0, PT, R25, R24, PT ;  /* 0x000000181900720c */ /* 0x000fda0003f06270 */
[----:B------:R-:W-:Y:S05]  /*0370*/  @P0 BRA `(.L_x_2) ;  /* 0x0000001000640947 */ /* 0x000fea0003800000 */
[----:B------:R-:W-:Y:S01]  /*0380*/  IMAD.IADD R8, R24, 0x1, -R25 ;  /* 0x0000000118087824 */ /* 0x000fe200078e0a19 */
[----:B------:R-:W-:-:S04]  /*0390*/  PLOP3.LUT P0, PT, PT, PT, PT, 0x80, 0x8 ;  /* 0x000000000008781c */ /* 0x000fc80003f0f070 */
[----:B------:R-:W-:-:S13]  /*03a0*/  ISETP.GT.AND P1, PT, R8, 0xc, PT ;  /* 0x0000000c0800780c */ /* 0x000fda0003f24270 */
[----:B------:R-:W-:Y:S05]  /*03b0*/  @!P1 BRA `(.L_x_3) ;  /* 0x0000000800dc9947 */ /* 0x000fea0003800000 */
[----:B------:R-:W0:Y:S01]  /*03c0*/  LDC R29, c[0x0][0x3a8] ;  /* 0x0000ea00ff1d7b82 */ /* 0x000e220000000800 */
[----:B------:R-:W-:Y:S02]  /*03d0*/  PLOP3.LUT P0, PT, PT, PT, PT, 0x8, 0x80 ;  /* 0x000000000080781c */ /* 0x000fe40003f0e170 */
[----:B------:R-:W-:-:S05]  /*03e0*/  IADD3 R26, PT, PT, R24, -0xc, RZ ;  /* 0xfffffff4181a7810 */ /* 0x000fca0007ffe0ff */
[----:B------:R-:W1:Y:S06]  /*03f0*/  LDC.64 R18, c[0x0][0x380] ;  /* 0x0000e000ff127b82 */ /* 0x000e6c0000000a00 */
.L_x_4:
[----:B0-----:R-:W-:Y:S01]  /*0400*/  R2UR UR11, R29 ;  /* 0x000000001d0b72ca */ /* 0x001fe200000e0000 */
[----:B------:R-:W-:-:S04]  /*0410*/  IMAD R31, R25, 0x20, R3 ;  /* 0x00000020191f7824 */ /* 0x000fc800078e0203 */
[----:B------:R-:W-:-:S08]  /*0420*/  VIADD R20, R31, 0x20 ;  /* 0x000000201f147836 */ /* 0x000fd00000000000 */
[----:B------:R-:W-:Y:S01]  /*0430*/  ISETP.GE.AND P4, PT, R20, UR11, PT ;  /* 0x0000000b14007c0c */ /* 0x000fe2000bf86270 */
[----:B------:R-:W-:Y:S01]  /*0440*/  IMAD R21, R2, UR11, R31 ;  /* 0x0000000b02157c24 */ /* 0x000fe2000f8e021f */
[----:B------:R-:W-:-:S03]  /*0450*/  ISETP.GE.AND P3, PT, R31, UR11, PT ;  /* 0x0000000b1f007c0c */ /* 0x000fc6000bf66270 */
[----:B-1----:R-:W-:-:S08]  /*0460*/  IMAD.WIDE R20, R21, 0x2, R18 ;  /* 0x0000000215147825 */ /* 0x002fd000078e0212 */
[----:B------:R-:W2:Y:S04]  /*0470*/  @!P4 LDG.E.U16.CONSTANT R27, desc[UR8][R20.64+0x40] ;  /* 0x00004008141bc981 */ /* 0x000ea8000c1e9500 */
[----:B------:R-:W3:Y:S01]  /*0480*/  @!P3 LDG.E.U16.CONSTANT R33, desc[UR8][R20.64] ;  /* 0x000000081421b981 */ /* 0x000ee2000c1e9500 */
[----:B------:R-:W-:-:S04]  /*0490*/  IADD3 R28, PT, PT, R31, 0x40, RZ ;  /* 0x000000401f1c7810 */ /* 0x000fc80007ffe0ff */
[----:B------:R-:W-:Y:S01]  /*04a0*/  ISETP.GE.AND P1, PT, R28, UR11, PT ;  /* 0x0000000b1c007c0c */ /* 0x000fe2000bf26270 */
[----:B------:R-:W-:-:S05]  /*04b0*/  VIADD R28, R31, 0x60 ;  /* 0x000000601f1c7836 */ /* 0x000fca0000000000 */
[----:B------:R-:W-:-:S07]  /*04c0*/  ISETP.GE.AND P2, PT, R28, UR11, PT ;  /* 0x0000000b1c007c0c */ /* 0x000fce000bf46270 */
[----:B------:R-:W4:Y:S06]  /*04d0*/  @!P1 LDG.E.U16.CONSTANT R30, desc[UR8][R20.64+0x80] ;  /* 0x00008008141e9981 */ /* 0x000f2c000c1e9500 */
[----:B------:R0:W5:Y:S01]  /*04e0*/  @!P2 LDG.E.U16.CONSTANT R32, desc[UR8][R20.64+0xc0] ;  /* 0x0000c0081420a981 */ /* 0x000162000c1e9500 */
[----:B------:R-:W-:Y:S02]  /*04f0*/  HFMA2 R31, -RZ, RZ, 0, 0 ;  /* 0x00000000ff1f7431 */ /* 0x000fe400000001ff */
[----:B------:R-:W-:Y:S02]  /*0500*/  IMAD.MOV.U32 R28, RZ, RZ, RZ ;  /* 0x000000ffff1c7224 */ /* 0x000fe400078e00ff */
[----:B--2---:R-:W-:-:S02]  /*0510*/  @!P4 HADD2.F32 R31, -RZ, R27.H0_H0 ;  /* 0x2000001bff1fc230 */ /* 0x004fc40000004100 */
[----:B------:R-:W-:Y:S02]  /*0520*/  IMAD.SHL.U32 R27, R25, 0x4, RZ ;  /* 0x00000004191b7824 */ /* 0x000fe400078e00ff */
[----:B---3--:R-:W-:-:S03]  /*0530*/  @!P3 HADD2.F32 R28, -RZ, R33.H0_H0 ;  /* 0x20000021ff1cb230 */ /* 0x008fc60000004100 */
[C---:B------:R-:W-:Y:S02]  /*0540*/  ISETP.EQ.AND P3, PT, R27.reuse, RZ, PT ;  /* 0x000000ff1b00720c */ /* 0x040fe40003f62270 */
[C---:B------:R-:W-:Y:S02]  /*0550*/  ISETP.EQ.AND P6, PT, R27.reuse, 0x10, PT ;  /* 0x000000101b00780c */ /* 0x040fe40003fc2270 */
[C---:B------:R-:W-:Y:S02]  /*0560*/  ISETP.EQ.AND P5, PT, R27.reuse, 0x20, PT ;  /* 0x000000201b00780c */ /* 0x040fe40003fa2270 */
[----:B------:R-:W-:Y:S01]  /*0570*/  ISETP.EQ.AND P4, PT, R27, 0x30, PT ;  /* 0x000000301b00780c */ /* 0x000fe20003f82270 */
[----:B------:R-:W-:-:S06]  /*0580*/  HFMA2 R27, -RZ, RZ, 0, 0 ;  /* 0x00000000ff1b7431 */ /* 0x000fcc00000001ff */
[--C-:B------:R-:W-:Y:S02]  /*0590*/  @P3 IMAD.MOV.U32 R4, RZ, RZ, R28.reuse ;  /* 0x000000ffff043224 */ /* 0x100fe400078e001c */
[----:B------:R-:W-:Y:S02]  /*05a0*/  @P6 MOV R8, R28 ;  /* 0x0000001c00086202 */ /* 0x000fe40000000f00 */
[--C-:B------:R-:W-:Y:S02]  /*05b0*/  @P5 IMAD.MOV.U32 R9, RZ, RZ, R28.reuse ;  /* 0x000000ffff095224 */ /* 0x100fe400078e001c */
[----:B------:R-:W-:Y:S02]  /*05c0*/  @P4 IMAD.MOV.U32 R10, RZ, RZ, R28 ;  /* 0x000000ffff0a4224 */ /* 0x000fe400078e001c */
[----:B------:R-:W-:Y:S01]  /*05d0*/  VIADD R28, R25, 0x4 ;  /* 0x00000004191c7836 */ /* 0x000fe20000000000 */
[----:B------:R-:W-:Y:S01]  /*05e0*/  @P5 MOV R12, R31 ;  /* 0x0000001f000c5202 */ /* 0x000fe20000000f00 */
[----:B------:R-:W-:-:S02]  /*05f0*/  @P3 IMAD.MOV.U32 R5, RZ, RZ, R31 ;  /* 0x000000ffff053224 */ /* 0x000fc400078e001f */
[--C-:B------:R-:W-:Y:S02]  /*0600*/  @P6 IMAD.MOV.U32 R11, RZ, RZ, R31.reuse ;  /* 0x000000ffff0b6224 */ /* 0x100fe400078e001f */
[----:B------:R-:W-:Y:S02]  /*0610*/  @P4 IMAD.MOV.U32 R13, RZ, RZ, R31 ;  /* 0x000000ffff0d4224 */ /* 0x000fe400078e001f */
[----:B------:R-:W-:Y:S02]  /*0620*/  IMAD R31, R28, 0x20, R3 ;  /* 0x000000201c1f7824 */ /* 0x000fe400078e0203 */
[----:B----4-:R-:W-:Y:S02]  /*0630*/  @!P1 HADD2.F32 R27, -RZ, R30.H0_H0 ;  /* 0x2000001eff1b9230 */ /* 0x010fe40000004100 */
[----:B------:R-:W-:Y:S02]  /*0640*/  HFMA2 R30, -RZ, RZ, 0, 0 ;  /* 0x00000000ff1e7431 */ /* 0x000fe400000001ff */
[C---:B0-----:R-:W-:Y:S01]  /*0650*/  VIADD R20, R31.reuse, 0x20 ;  /* 0x000000201f147836 */ /* 0x041fe20000000000 */
[----:B------:R-:W-:Y:S01]  /*0660*/  ISETP.GE.AND P1, PT, R31, UR11, PT ;  /* 0x0000000b1f007c0c */ /* 0x000fe2000bf26270 */
[----:B------:R-:W-:-:S02]  /*0670*/  IMAD R21, R2, UR11, R31 ;  /* 0x0000000b02157c24 */ /* 0x000fc4000f8e021f */
[----:B-----5:R-:W-:Y:S01]  /*0680*/  @!P2 HADD2.F32 R30, -RZ, R32.H0_H0 ;  /* 0x20000020ff1ea230 */ /* 0x020fe20000004100 */
[----:B------:R-:W-:Y:S01]  /*0690*/  ISETP.GE.AND P2, PT, R20, UR11, PT ;  /* 0x0000000b14007c0c */ /* 0x000fe2000bf46270 */
[----:B------:R-:W-:Y:S01]  /*06a0*/  IMAD.WIDE R20, R21, 0x2, R18 ;  /* 0x0000000215147825 */ /* 0x000fe200078e0212 */
[-C--:B------:R-:W-:Y:S02]  /*06b0*/  @P3 MOV R6, R27.reuse ;  /* 0x0000001b00063202 */ /* 0x080fe40000000f00 */
[----:B------:R-:W-:Y:S01]  /*06c0*/  @P4 MOV R16, R27 ;  /* 0x0000001b00104202 */ /* 0x000fe20000000f00 */
[--C-:B------:R-:W-:Y:S02]  /*06d0*/  @P6 IMAD.MOV.U32 R14, RZ, RZ, R27.reuse ;  /* 0x000000ffff0e6224 */ /* 0x100fe400078e001b */
[----:B------:R-:W-:Y:S02]  /*06e0*/  @P5 IMAD.MOV.U32 R15, RZ, RZ, R27 ;  /* 0x000000ffff0f5224 */ /* 0x000fe400078e001b */
[----:B------:R-:W2:Y:S04]  /*06f0*/  @!P1 LDG.E.U16.CONSTANT R27, desc[UR8][R20.64] ;  /* 0x00000008141b9981 */ /* 0x000ea8000c1e9500 */
[----:B------:R-:W3:Y:S01]  /*0700*/  @!P2 LDG.E.U16.CONSTANT R32, desc[UR8][R20.64+0x40] ;  /* 0x000040081420a981 */ /* 0x000ee2000c1e9500 */
[--C-:B------:R-:W-:Y:S01]  /*0710*/  @P3 IMAD.MOV.U32 R7, RZ, RZ, R30.reuse ;  /* 0x000000ffff073224 */ /* 0x100fe200078e001e */
[----:B------:R-:W-:Y:S01]  /*0720*/  @P5 MOV R22, R30 ;  /* 0x0000001e00165202 */ /* 0x000fe20000000f00 */
[----:B------:R-:W-:-:S02]  /*0730*/  @P6 IMAD.MOV.U32 R17, RZ, RZ, R30 ;  /* 0x000000ffff116224 */ /* 0x000fc400078e001e */
[----:B------:R-:W-:Y:S02]  /*0740*/  @P4 IMAD.MOV.U32 R23, RZ, RZ, R30 ;  /* 0x000000ffff174224 */ /* 0x000fe400078e001e */
[----:B------:R-:W-:Y:S02]  /*0750*/  IMAD.MOV.U32 R30, RZ, RZ, RZ ;  /* 0x000000ffff1e7224 */ /* 0x000fe400078e00ff */
[----:B--2---:R-:W-:Y:S02]  /*0760*/  @!P1 HADD2.F32 R30, -RZ, R27.H0_H0 ;  /* 0x2000001bff1e9230 */ /* 0x004fe40000004100 */
[----:B------:R-:W-:Y:S02]  /*0770*/  HFMA2 R27, -RZ, RZ, 0, 0 ;  /* 0x00000000ff1b7431 */ /* 0x000fe400000001ff */
[----:B---3--:R-:W-:Y:S02]  /*0780*/  @!P2 HADD2.F32 R27, -RZ, R32.H0_H0 ;  /* 0x20000020ff1ba230 */ /* 0x008fe40000004100 */
[----:B------:R-:W-:-:S02]  /*0790*/  VIADD R32, R31, 0x40 ;  /* 0x000000401f207836 */ /* 0x000fc40000000000 */
[----:B------:R-:W-:-:S03]  /*07a0*/  VIADD R31, R31, 0x60 ;  /* 0x000000601f1f7836 */ /* 0x000fc60000000000 */
[----:B------:R-:W-:Y:S02]  /*07b0*/  ISETP.GE.AND P5, PT, R32, UR11, PT ;  /* 0x0000000b20007c0c */ /* 0x000fe4000bfa6270 */
[----:B------:R-:W-:-:S11]  /*07c0*/  ISETP.GE.AND P6, PT, R31, UR11, PT ;  /* 0x0000000b1f007c0c */ /* 0x000fd6000bfc6270 */
[----:B------:R-:W2:Y:S04]  /*07d0*/  @!P5 LDG.E.U16.CONSTANT R32, desc[UR8][R20.64+0x80] ;  /* 0x000080081420d981 */ /* 0x000ea8000c1e9500 */
[----:B------:R0:W3:Y:S01]  /*07e0*/  @!P6 LDG.E.U16.CONSTANT R31, desc[UR8][R20.64+0xc0] ;  /* 0x0000c008141fe981 */ /* 0x0000e2000c1e9500 */
[----:B------:R-:W-:-:S04]  /*07f0*/  SHF.L.U32 R28, R28, 0x2, RZ ;  /* 0x000000021c1c7819 */ /* 0x000fc800000006ff */
[C---:B------:R-:W-:Y:S02]  /*0800*/  ISETP.EQ.AND P1, PT, R28.reuse, RZ, PT ;  /* 0x000000ff1c00720c */ /* 0x040fe40003f22270 */
[C---:B------:R-:W-:Y:S02]  /*0810*/  ISETP.EQ.AND P4, PT, R28.reuse, 0x10, PT ;  /* 0x000000101c00780c */ /* 0x040fe40003f82270 */
[C---:B------:R-:W-:Y:S02]  /*0820*/  ISETP.EQ.AND P3, PT, R28.reuse, 0x20, PT ;  /* 0x000000201c00780c */ /* 0x040fe40003f62270 */
[----:B------:R-:W-:Y:S01]  /*0830*/  ISETP.EQ.AND P2, PT, R28, 0x30, PT ;  /* 0x000000301c00780c */ /* 0x000fe20003f42270 */
[----:B------:R-:W-:-:S06]  /*0840*/  VIADD R28, R25, 0x8 ;  /* 0x00000008191c7836 */ /* 0x000fcc0000000000 */
[-C--:B------:R-:W-:Y:S02]  /*0850*/  @P1 MOV R5, R27.reuse ;  /* 0x0000001b00051202 */ /* 0x080fe40000000f00 */
[--C-:B------:R-:W-:Y:S02]  /*0860*/  @P4 IMAD.MOV.U32 R11, RZ, RZ, R27.reuse ;  /* 0x000000ffff0b4224 */ /* 0x100fe400078e001b */
[----:B------:R-:W-:Y:S02]  /*0870*/  @P3 IMAD.MOV.U32 R12, RZ, RZ, R27 ;  /* 0x000000ffff0c3224 */ /* 0x000fe400078e001b */
[----:B------:R-:W-:Y:S02]  /*0880*/  @P2 MOV R13, R27 ;  /* 0x0000001b000d2202 */ /* 0x000fe40000000f00 */
[----:B------:R-:W-:Y:S01]  /*0890*/  LEA R27, R28, R3, 0x5 ;  /* 0x000000031c1b7211 */ /* 0x000fe200078e28ff */
[--C-:B------:R-:W-:Y:S01]  /*08a0*/  @P1 IMAD.MOV.U32 R4, RZ, RZ, R30.reuse ;  /* 0x000000ffff041224 */ /* 0x100fe200078e001e */
[----:B------:R-:W-:Y:S01]  /*08b0*/  @P3 MOV R9, R30 ;  /* 0x0000001e00093202 */ /* 0x000fe20000000f00 */
[----:B------:R-:W-:-:S02]  /*08c0*/  @P4 IMAD.MOV.U32 R8, RZ, RZ, R30 ;  /* 0x000000ffff084224 */ /* 0x000fc400078e001e */
[----:B------:R-:W-:Y:S02]  /*08d0*/  @P2 IMAD.MOV.U32 R10, RZ, RZ, R30 ;  /* 0x000000ffff0a2224 */ /* 0x000fe400078e001e */
[C---:B0-----:R-:W-:Y:S02]  /*08e0*/  VIADD R20, R27.reuse, 0x20 ;  /* 0x000000201b147836 */ /* 0x041fe40000000000 */
[----:B------:R-:W-:Y:S02]  /*08f0*/  IMAD.MOV.U32 R30, RZ, RZ, RZ ;  /* 0x000000ffff1e7224 */ /* 0x000fe400078e00ff */
[----:B------:R-:W-:Y:S02]  /*0900*/  IMAD.MOV.U32 R33, RZ, RZ, RZ ;  /* 0x000000ffff217224 */ /* 0x000fe400078e00ff */
[----:B------:R-:W-:Y:S02]  /*0910*/  IMAD R21, R2, UR11, R27 ;  /* 0x0000000b02157c24 */ /* 0x000fe4000f8e021b */
[----:B--2---:R-:W-:Y:S01]  /*0920*/  @!P5 HADD2.F32 R30, -RZ, R32.H0_H0 ;  /* 0x20000020ff1ed230 */ /* 0x004fe20000004100 */
[----:B------:R-:W-:Y:S01]  /*0930*/  ISETP.GE.AND P5, PT, R27, UR11, PT ;  /* 0x0000000b1b007c0c */ /* 0x000fe2000bfa6270 */
[----:B---3--:R-:W-:Y:S01]  /*0940*/  @!P6 HADD2.F32 R33, -RZ, R31.H0_H0 ;  /* 0x2000001fff21e230 */ /* 0x008fe20000004100 */
[----:B------:R-:W-:Y:S01]  /*0950*/  ISETP.GE.AND P6, PT, R20, UR11, PT ;  /* 0x0000000b14007c0c */ /* 0x000fe2000bfc6270 */
[----:B------:R-:W-:Y:S01]  /*0960*/  IMAD.WIDE R20, R21, 0x2, R18 ;  /* 0x0000000215147825 */ /* 0x000fe200078e0212 */
[----:B------:R-:W-:-:S03]  /*0970*/  @P4 MOV R14, R30 ;  /* 0x0000001e000e4202 */ /* 0x000fc60000000f00 */
[--C-:B------:R-:W-:Y:S02]  /*0980*/  @P1 IMAD.MOV.U32 R6, RZ, RZ, R30.reuse ;  /* 0x000000ffff061224 */ /* 0x100fe400078e001e */
[--C-:B------:R-:W-:Y:S02]  /*0990*/  @P3 IMAD.MOV.U32 R15, RZ, RZ, R30.reuse ;  /* 0x000000ffff0f3224 */ /* 0x100fe400078e001e */
[----:B------:R-:W-:Y:S02]  /*09a0*/  @P2 IMAD.MOV.U32 R16, RZ, RZ, R30 ;  /* 0x000000ffff102224 */ /* 0x000fe400078e001e */
[----:B------:R-:W2:Y:S04]  /*09b0*/  @!P5 LDG.E.U16.CONSTANT R30, desc[UR8][R20.64] ;  /* 0x00000008141ed981 */ /* 0x000ea8000c1e9500 */
[----:B------:R-:W3:Y:S01]  /*09c0*/  @!P6 LDG.E.U16.CONSTANT R32, desc[UR8][R20.64+0x40] ;  /* 0x000040081420e981 */ /* 0x000ee2000c1e9500 */
[----:B------:R-:W-:-:S02]  /*09d0*/  IMAD.MOV.U32 R31, RZ, RZ, RZ ;  /* 0x000000ffff1f7224 */ /* 0x000fc400078e00ff */
[----:B--2---:R-:W-:Y:S02]  /*09e0*/  @!P5 HADD2.F32 R31, -RZ, R30.H0_H0 ;  /* 0x2000001eff1fd230 */ /* 0x004fe40000004100 */
[----:B------:R-:W-:Y:S02]  /*09f0*/  IMAD.MOV.U32 R30, RZ, RZ, RZ ;  /* 0x000000ffff1e7224 */ /* 0x000fe400078e00ff */
[----:B---3--:R-:W-:Y:S01]  /*0a00*/  @!P6 HADD2.F32 R30, -RZ, R32.H0_H0 ;  /* 0x20000020ff1ee230 */ /* 0x008fe20000004100 */
[----:B------:R-:W-:-:S04]  /*0a10*/  IADD3 R32, PT, PT, R27, 0x40, RZ ;  /* 0x000000401b207810 */ /* 0x000fc80007ffe0ff */
[----:B------:R-:W-:Y:S01]  /*0a20*/  ISETP.GE.AND P5, PT, R32, UR11, PT ;  /* 0x0000000b20007c0c */ /* 0x000fe2000bfa6270 */
[----:B------:R-:W-:-:S05]  /*0a30*/  VIADD R27, R27, 0x60 ;  /* 0x000000601b1b7836 */ /* 0x000fca0000000000 */
[----:B------:R-:W-:-:S07]  /*0a40*/  ISETP.GE.AND P6, PT, R27, UR11, PT ;  /* 0x0000000b1b007c0c */ /* 0x000fce000bfc6270 */
[----:B------:R-:W2:Y:S06]  /*0a50*/  @!P5 LDG.E.U16.CONSTANT R27, desc[UR8][R20.64+0x80] ;  /* 0x00008008141bd981 */ /* 0x000eac000c1e9500 */
[----:B------:R0:W3:Y:S01]  /*0a60*/  @!P6 LDG.E.U16.CONSTANT R32, desc[UR8][R20.64+0xc0] ;  /* 0x0000c0081420e981 */ /* 0x0000e2000c1e9500 */
[----:B------:R-:W-:Y:S01]  /*0a70*/  IMAD.SHL.U32 R28, R28, 0x4, RZ ;  /* 0x000000041c1c7824 */ /* 0x000fe200078e00ff */
[-C--:B------:R-:W-:Y:S01]  /*0a80*/  @P1 MOV R7, R33.reuse ;  /* 0x0000002100071202 */ /* 0x080fe20000000f00 */
[--C-:B------:R-:W-:Y:S01]  /*0a90*/  @P4 IMAD.MOV.U32 R17, RZ, RZ, R33.reuse ;  /* 0x000000ffff114224 */ /* 0x100fe200078e0021 */
[----:B------:R-:W-:Y:S01]  /*0aa0*/  @P2 MOV R23, R33 ;  /* 0x0000002100172202 */ /* 0x000fe20000000f00 */
[----:B------:R-:W-:Y:S01]  /*0ab0*/  @P3 IMAD.MOV.U32 R22, RZ, RZ, R33 ;  /* 0x000000ffff163224 */ /* 0x000fe200078e0021 */
[----:B------:R-:W-:-:S02]  /*0ac0*/  ISETP.EQ.AND P1, PT, R28, RZ, PT ;  /* 0x000000ff1c00720c */ /* 0x000fc40003f22270 */
[C---:B------:R-:W-:Y:S02]  /*0ad0*/  ISETP.EQ.AND P4, PT, R28.reuse, 0x10, PT ;  /* 0x000000101c00780c */ /* 0x040fe40003f82270 */
[C---:B------:R-:W-:Y:S02]  /*0ae0*/  ISETP.EQ.AND P3, PT, R28.reuse, 0x20, PT ;  /* 0x000000201c00780c */ /* 0x040fe40003f62270 */
[----:B------:R-:W-:Y:S02]  /*0af0*/  ISETP.EQ.AND P2, PT, R28, 0x30, PT ;  /* 0x000000301c00780c */ /* 0x000fe40003f42270 */
[----:B------:R-:W-:-:S05]  /*0b00*/  IADD3 R28, PT, PT, R25, 0xc, RZ ;  /* 0x0000000c191c7810 */ /* 0x000fca0007ffe0ff */
[-C--:B------:R-:W-:Y:S02]  /*0b10*/  @P1 MOV R4, R31.reuse ;  /* 0x0000001f00041202 */ /* 0x080fe40000000f00 */
[--C-:B------:R-:W-:Y:S02]  /*0b20*/  @P4 IMAD.MOV.U32 R8, RZ, RZ, R31.reuse ;  /* 0x000000ffff084224 */ /* 0x100fe400078e001f */
[----:B------:R-:W-:Y:S02]  /*0b30*/  @P3 IMAD.MOV.U32 R9, RZ, RZ, R31 ;  /* 0x000000ffff093224 */ /* 0x000fe400078e001f */
[----:B------:R-:W-:Y:S01]  /*0b40*/  @P2 MOV R10, R31 ;  /* 0x0000001f000a2202 */ /* 0x000fe20000000f00 */
[----:B------:R-:W-:Y:S01]  /*0b50*/  IMAD.MOV.U32 R31, RZ, RZ, RZ ;  /* 0x000000ffff1f7224 */ /* 0x000fe200078e00ff */
[----:B------:R-:W-:Y:S01]  /*0b60*/  @P4 MOV R11, R30 ;  /* 0x0000001e000b4202 */ /* 0x000fe20000000f00 */
[--C-:B------:R-:W-:Y:S02]  /*0b70*/  @P1 IMAD.MOV.U32 R5, RZ, RZ, R30.reuse ;  /* 0x000000ffff051224 */ /* 0x100fe400078e001e */
[----:B------:R-:W-:-:S02]  /*0b80*/  @P3 IMAD.MOV.U32 R12, RZ, RZ, R30 ;  /* 0x000000ffff0c3224 */ /* 0x000fc400078e001e */
[----:B------:R-:W-:Y:S02]  /*0b90*/  @P2 IMAD.MOV.U32 R13, RZ, RZ, R30 ;  /* 0x000000ffff0d2224 */ /* 0x000fe400078e001e */
[----:B------:R-:W-:Y:S02]  /*0ba0*/  IMAD.MOV.U32 R30, RZ, RZ, RZ ;  /* 0x000000ffff1e7224 */ /* 0x000fe400078e00ff */
[----:B--2---:R-:W-:Y:S02]  /*0bb0*/  @!P5 HADD2.F32 R31, -RZ, R27.H0_H0 ;  /* 0x2000001bff1fd230 */ /* 0x004fe40000004100 */
[----:B------:R-:W-:-:S05]  /*0bc0*/  IMAD R27, R28, 0x20, R3 ;  /* 0x000000201c1b7824 */ /* 0x000fca00078e0203 */
[----:B0-----:R-:W-:Y:S01]  /*0bd0*/  IADD3 R20, PT, PT, R27, 0x20, RZ ;  /* 0x000000201b147810 */ /* 0x001fe20007ffe0ff */
[----:B---3--:R-:W-:-:S03]  /*0be0*/  @!P6 HADD2.F32 R30, -RZ, R32.H0_H0 ;  /* 0x20000020ff1ee230 */ /* 0x008fc60000004100 */
[----:B------:R-:W-:Y:S01]  /*0bf0*/  ISETP.GE.AND P6, PT, R20, UR11, PT ;  /* 0x0000000b14007c0c */ /* 0x000fe2000bfc6270 */
[----:B------:R-:W-:Y:S01]  /*0c00*/  IMAD R21, R2, UR11, R27 ;  /* 0x0000000b02157c24 */ /* 0x000fe2000f8e021b */
[----:B------:R-:W-:-:S03]  /*0c10*/  ISETP.GE.AND P5, PT, R27, UR11, PT ;  /* 0x0000000b1b007c0c */ /* 0x000fc6000bfa6270 */
[----:B------:R-:W-:-:S08]  /*0c20*/  IMAD.WIDE R20, R21, 0x2, R18 ;  /* 0x0000000215147825 */ /* 0x000fd000078e0212 */
[----:B------:R-:W2:Y:S04]  /*0c30*/  @!P6 LDG.E.U16.CONSTANT R32, desc[UR8][R20.64+0x40] ;  /* 0x000040081420e981 */ /* 0x000ea8000c1e9500 */
[----:B------:R-:W3:Y:S01]  /*0c40*/  @!P5 LDG.E.U16.CONSTANT R33, desc[UR8][R20.64] ;  /* 0x000000081421d981 */ /* 0x000ee2000c1e9500 */
[--C-:B------:R-:W-:Y:S01]  /*0c50*/  @P1 IMAD.MOV.U32 R7, RZ, RZ, R30.reuse ;  /* 0x000000ffff071224 */ /* 0x100fe200078e001e */
[----:B------:R-:W-:Y:S01]  /*0c60*/  @P4 MOV R17, R30 ;  /* 0x0000001e00114202 */ /* 0x000fe20000000f00 */
[--C-:B------:R-:W-:Y:S01]  /*0c70*/  @P3 IMAD.MOV.U32 R22, RZ, RZ, R30.reuse ;  /* 0x000000ffff163224 */ /* 0x100fe200078e001e */
[----:B------:R-:W-:Y:S01]  /*0c80*/  @P3 MOV R15, R31 ;  /* 0x0000001f000f3202 */ /* 0x000fe20000000f00 */
[----:B------:R-:W-:Y:S02]  /*0c90*/  @P2 IMAD.MOV.U32 R23, RZ, RZ, R30 ;  /* 0x000000ffff172224 */ /* 0x000fe400078e001e */
[----:B------:R-:W-:-:S02]  /*0ca0*/  @P1 IMAD.MOV.U32 R6, RZ, RZ, R31 ;  /* 0x000000ffff061224 */ /* 0x000fc400078e001f */
[--C-:B------:R-:W-:Y:S02]  /*0cb0*/  @P4 IMAD.MOV.U32 R14, RZ, RZ, R31.reuse ;  /* 0x000000ffff0e4224 */ /* 0x100fe400078e001f */
[----:B------:R-:W-:Y:S02]  /*0cc0*/  @P2 IMAD.MOV.U32 R16, RZ, RZ, R31 ;  /* 0x000000ffff102224 */ /* 0x000fe400078e001f */
[----:B------:R-:W-:Y:S02]  /*0cd0*/  HFMA2 R31, -RZ, RZ, 0, 0 ;  /* 0x00000000ff1f7431 */ /* 0x000fe400000001ff */
[----:B------:R-:W-:Y:S02]  /*0ce0*/  IMAD.MOV.U32 R30, RZ, RZ, RZ ;  /* 0x000000ffff1e7224 */ /* 0x000fe400078e00ff */
[----:B--2---:R-:W-:Y:S02]  /*0cf0*/  @!P6 HADD2.F32 R30, -RZ, R32.H0_H0 ;  /* 0x20000020ff1ee230 */ /* 0x004fe40000004100 */
[----:B------:R-:W-:-:S02]  /*0d00*/  VIADD R32, R27, 0x40 ;  /* 0x000000401b207836 */ /* 0x000fc40000000000 */
[----:B---3--:R-:W-:-:S03]  /*0d10*/  @!P5 HADD2.F32 R31, -RZ, R33.H0_H0 ;  /* 0x20000021ff1fd230 */ /* 0x008fc60000004100 */
[----:B------:R-:W-:Y:S02]  /*0d20*/  ISETP.GE.AND P5, PT, R32, UR11, PT ;  /* 0x0000000b20007c0c */ /* 0x000fe4000bfa6270 */
[----:B------:R-:W-:-:S04]  /*0d30*/  IADD3 R27, PT, PT, R27, 0x60, RZ ;  /* 0x000000601b1b7810 */ /* 0x000fc80007ffe0ff */
[----:B------:R-:W-:-:S07]  /*0d40*/  ISETP.GE.AND P6, PT, R27, UR11, PT ;  /* 0x0000000b1b007c0c */ /* 0x000fce000bfc6270 */
[----:B------:R-:W2:Y:S06]  /*0d50*/  @!P5 LDG.E.U16.CONSTANT R32, desc[UR8][R20.64+0x80] ;  /* 0x000080081420d981 */ /* 0x000eac000c1e9500 */
[----:B------:R0:W3:Y:S01]  /*0d60*/  @!P6 LDG.E.U16.CONSTANT R27, desc[UR8][R20.64+0xc0] ;  /* 0x0000c008141be981 */ /* 0x0000e2000c1e9500 */
[----:B------:R-:W-:Y:S02]  /*0d70*/  IMAD.SHL.U32 R28, R28, 0x4, RZ ;  /* 0x000000041c1c7824 */ /* 0x000fe400078e00ff */
[----:B------:R-:W-:-:S03]  /*0d80*/  VIADD R25, R25, 0x10 ;  /* 0x0000001019197836 */ /* 0x000fc60000000000 */
[C---:B------:R-:W-:Y:S02]  /*0d90*/  ISETP.EQ.AND P4, PT, R28.reuse, RZ, PT ;  /* 0x000000ff1c00720c */ /* 0x040fe40003f82270 */
[C---:B------:R-:W-:Y:S02]  /*0da0*/  ISETP.EQ.AND P3, PT, R28.reuse, 0x10, PT ;  /* 0x000000101c00780c */ /* 0x040fe40003f62270 */
[C---:B------:R-:W-:Y:S02]  /*0db0*/  ISETP.EQ.AND P2, PT, R28.reuse, 0x20, PT ;  /* 0x000000201c00780c */ /* 0x040fe40003f42270 */
[----:B------:R-:W-:Y:S01]  /*0dc0*/  ISETP.EQ.AND P1, PT, R28, 0x30, PT ;  /* 0x000000301c00780c */ /* 0x000fe20003f22270 */
[----:B------:R-:W-:Y:S02]  /*0dd0*/  IMAD.MOV.U32 R28, RZ, RZ, RZ ;  /* 0x000000ffff1c7224 */ /* 0x000fe400078e00ff */
[----:B0-----:R-:W-:-:S04]  /*0de0*/  IMAD.MOV.U32 R20, RZ, RZ, RZ ;  /* 0x000000ffff147224 */ /* 0x001fc800078e00ff */
[-C--:B------:R-:W-:Y:S02]  /*0df0*/  @P4 MOV R4, R31.reuse ;  /* 0x0000001f00044202 */ /* 0x080fe40000000f00 */
[--C-:B------:R-:W-:Y:S01]  /*0e00*/  @P3 IMAD.MOV.U32 R8, RZ, RZ, R31.reuse ;  /* 0x000000ffff083224 */ /* 0x100fe200078e001f */
[-C--:B------:R-:W-:Y:S01]  /*0e10*/  @P4 MOV R5, R30.reuse ;  /* 0x0000001e00054202 */ /* 0x080fe20000000f00 */
[----:B------:R-:W-:Y:S02]  /*0e20*/  @P2 IMAD.MOV.U32 R9, RZ, RZ, R31 ;  /* 0x000000ffff092224 */ /* 0x000fe400078e001f */
[----:B------:R-:W-:Y:S01]  /*0e30*/  @P1 MOV R10, R31 ;  /* 0x0000001f000a1202 */ /* 0x000fe20000000f00 */
[--C-:B------:R-:W-:Y:S01]  /*0e40*/  @P3 IMAD.MOV.U32 R11, RZ, RZ, R30.reuse ;  /* 0x000000ffff0b3224 */ /* 0x100fe200078e001e */
[----:B------:R-:W-:Y:S01]  /*0e50*/  @P1 MOV R13, R30 ;  /* 0x0000001e000d1202 */ /* 0x000fe20000000f00 */
[----:B------:R-:W-:Y:S02]  /*0e60*/  @P2 IMAD.MOV.U32 R12, RZ, RZ, R30 ;  /* 0x000000ffff0c2224 */ /* 0x000fe400078e001e */
[----:B--2---:R-:W-:Y:S01]  /*0e70*/  @!P5 HADD2.F32 R28, -RZ, R32.H0_H0 ;  /* 0x20000020ff1cd230 */ /* 0x004fe20000004100 */
[----:B------:R-:W-:Y:S01]  /*0e80*/  ISETP.GE.AND P5, PT, R25, R26, PT ;  /* 0x0000001a1900720c */ /* 0x000fe20003fa6270 */
[----:B---3--:R-:W-:-:S03]  /*0e90*/  @!P6 HADD2.F32 R20, -RZ, R27.H0_H0 ;  /* 0x2000001bff14e230 */ /* 0x008fc60000004100 */
[----:B------:R-:W-:Y:S01]  /*0ea0*/  @P2 MOV R15, R28 ;  /* 0x0000001c000f2202 */ /* 0x000fe20000000f00 */
[--C-:B------:R-:W-:Y:S02]  /*0eb0*/  @P4 IMAD.MOV.U32 R6, RZ, RZ, R28.reuse ;  /* 0x000000ffff064224 */ /* 0x100fe400078e001c */
[--C-:B------:R-:W-:Y:S01]  /*0ec0*/  @P3 IMAD.MOV.U32 R14, RZ, RZ, R28.reuse ;  /* 0x000000ffff0e3224 */ /* 0x100fe200078e001c */
[----:B------:R-:W-:Y:S01]  /*0ed0*/  @P3 MOV R17, R20 ;  /* 0x0000001400113202 */ /* 0x000fe20000000f00 */
[----:B------:R-:W-:Y:S02]  /*0ee0*/  @P1 IMAD.MOV.U32 R16, RZ, RZ, R28 ;  /* 0x000000ffff101224 */ /* 0x000fe400078e001c */
[--C-:B------:R-:W-:Y:S02]  /*0ef0*/  @P4 IMAD.MOV.U32 R7, RZ, RZ, R20.reuse ;  /* 0x000000ffff074224 */ /* 0x100fe400078e0014 */
[--C-:B------:R-:W-:Y:S02]  /*0f00*/  @P2 IMAD.MOV.U32 R22, RZ, RZ, R20.reuse ;  /* 0x000000ffff162224 */ /* 0x100fe400078e0014 */
[----:B------:R-:W-:Y:S01]  /*0f10*/  @P1 IMAD.MOV.U32 R23, RZ, RZ, R20 ;  /* 0x000000ffff171224 */ /* 0x000fe200078e0014 */
[----:B------:R-:W-:Y:S06]  /*0f20*/  @!P5 BRA `(.L_x_4) ;  /* 0xfffffff40034d947 */ /* 0x000fec000383ffff */
.L_x_3:
[----:B------:R-:W-:-:S04]  /*0f30*/  IADD3 R20, PT, PT, R24, -R25, RZ ;  /* 0x8000001918147210 */ /* 0x000fc80007ffe0ff */
[----:B------:R-:W-:-:S13]  /*0f40*/  ISETP.GT.AND P1, PT, R20, 0x4, PT ;  /* 0x000000041400780c */ /* 0x000fda0003f24270 */
[----:B------:R-:W-:Y:S05]  /*0f50*/  @!P1 BRA `(.L_x_5) ;  /* 0x0000000400649947 */ /* 0x000fea0003800000 */
[----:B------:R-:W-:-:S04]  /*0f60*/  IMAD R27, R25, 0x20, R3 ;  /* 0x00000020191b7824 */ /* 0x000fc800078e0203 */
[----:B------:R-:W-:Y:S01]  /*0f70*/  IMAD R21, R2, UR11, R27 ;  /* 0x0000000b02157c24 */ /* 0x000fe2000f8e021b */
[----:B------:R-:W-:-:S03]  /*0f80*/  ISETP.GE.AND P6, PT, R27, UR11, PT ;  /* 0x0000000b1b007c0c */ /* 0x000fc6000bfc6270 */
[----:B------:R-:W-:-:S10]  /*0f90*/  IMAD.WIDE R20, R21, 0x2, R18 ;  /* 0x0000000215147825 */ /* 0x000fd400078e0212 */
[----:B------:R-:W2:Y:S01]  /*0fa0*/  @!P6 LDG.E.U16.CONSTANT R31, desc[UR8][R20.64] ;  /* 0x00000008141fe981 */ /* 0x000ea2000c1e9500 */
[----:B------:R-:W-:-:S05]  /*0fb0*/  VIADD R26, R27, 0x20 ;  /* 0x000000201b1a7836 */ /* 0x000fca0000000000 */
[----:B------:R-:W-:Y:S02]  /*0fc0*/  ISETP.GE.AND P4, PT, R26, UR11, PT ;  /* 0x0000000b1a007c0c */ /* 0x000fe4000bf86270 */
[C---:B------:R-:W-:Y:S01]  /*0fd0*/  IADD3 R26, PT, PT, R27.reuse, 0x40, RZ ;  /* 0x000000401b1a7810 */ /* 0x040fe20007ffe0ff */
[----:B------:R-:W-:-:S03]  /*0fe0*/  VIADD R27, R27, 0x60 ;  /* 0x000000601b1b7836 */ /* 0x000fc60000000000 */
[----:B------:R-:W-:Y:S02]  /*0ff0*/  ISETP.GE.AND P1, PT, R26, UR11, PT ;  /* 0x0000000b1a007c0c */ /* 0x000fe4000bf26270 */
[----:B------:R-:W-:-:S05]  /*1000*/  ISETP.GE.AND P2, PT, R27, UR11, PT ;  /* 0x0000000b1b007c0c */ /* 0x000fca000bf46270 */
[----:B------:R-:W3:Y:S01]  /*1010*/  @!P4 LDG.E.U16.CONSTANT R26, desc[UR8][R20.64+0x40] ;  /* 0x00004008141ac981 */ /* 0x000ee2000c1e9500 */
[----:B------:R-:W-:-:S05]  /*1020*/  VIADD R28, R25, 0x4 ;  /* 0x00000004191c7836 */ /* 0x000fca0000000000 */
[----:B------:R-:W4:Y:S01]  /*1030*/  @!P1 LDG.E.U16.CONSTANT R27, desc[UR8][R20.64+0x80] ;  /* 0x00008008141b9981 */ /* 0x000f22000c1e9500 */
[----:B------:R-:W-:-:S03]  /*1040*/  LEA R35, R28, R3, 0x5 ;  /* 0x000000031c237211 */ /* 0x000fc600078e28ff */
[----:B------:R0:W5:Y:S01]  /*1050*/  @!P2 LDG.E.U16.CONSTANT R29, desc[UR8][R20.64+0xc0] ;  /* 0x0000c008141da981 */ /* 0x000162000c1e9500 */
[C---:B------:R-:W-:Y:S01]  /*1060*/  ISETP.GE.AND P3, PT, R35.reuse, UR11, PT ;  /* 0x0000000b23007c0c */ /* 0x040fe2000bf66270 */
[----:B------:R-:W-:Y:S02]  /*1070*/  IMAD R33, R2, UR11, R35 ;  /* 0x0000000b02217c24 */ /* 0x000fe4000f8e0223 */
[----:B------:R-:W-:Y:S02]  /*1080*/  VIADD R30, R35, 0x20 ;  /* 0x00000020231e7836 */ /* 0x000fe40000000000 */
[----:B------:R-:W-:-:S03]  /*1090*/  IMAD.WIDE R18, R33, 0x2, R18 ;  /* 0x0000000221127825 */ /* 0x000fc600078e0212 */
[----:B------:R-:W-:Y:S01]  /*10a0*/  ISETP.GE.AND P0, PT, R30, UR11, PT ;  /* 0x0000000b1e007c0c */ /* 0x000fe2000bf06270 */
[----:B0-----:R-:W-:Y:S02]  /*10b0*/  HFMA2 R20, -RZ, RZ, 0, 0 ;  /* 0x00000000ff147431 */ /* 0x001fe400000001ff */
[C---:B------:R-:W-:Y:S02]  /*10c0*/  VIADD R32, R35.reuse, 0x40 ;  /* 0x0000004023207836 */ /* 0x040fe40000000000 */
[----:B------:R-:W5:Y:S01]  /*10d0*/  @!P3 LDG.E.U16.CONSTANT R30, desc[UR8][R18.64] ;  /* 0x00000008121eb981 */ /* 0x000f62000c1e9500 */
[----:B------:R-:W-:Y:S02]  /*10e0*/  VIADD R21, R35, 0x60 ;  /* 0x0000006023157836 */ /* 0x000fe40000000000 */
[----:B------:R-:W-:Y:S01]  /*10f0*/  ISETP.GE.AND P5, PT, R32, UR11, PT ;  /* 0x0000000b20007c0c */ /* 0x000fe2000bfa6270 */
[----:B--2---:R-:W-:Y:S02]  /*1100*/  @!P6 HADD2.F32 R20, -RZ, R31.H0_H0 ;  /* 0x2000001fff14e230 */ /* 0x004fe40000004100 */
[----:B------:R-:W-:-:S02]  /*1110*/  ISETP.GE.AND P6, PT, R21, UR11, PT ;  /* 0x0000000b15007c0c */ /* 0x000fc4000bfc6270 */
[----:B------:R-:W2:Y:S08]  /*1120*/  @!P0 LDG.E.U16.CONSTANT R31, desc[UR8][R18.64+0x40] ;  /* 0x00004008121f8981 */ /* 0x000eb0000c1e9500 */
[----:B------:R-:W2:Y:S04]  /*1130*/  @!P5 LDG.E.U16.CONSTANT R21, desc[UR8][R18.64+0x80] ;  /* 0x000080081215d981 */ /* 0x000ea8000c1e9500 */
[----:B------:R0:W2:Y:S01]  /*1140*/  @!P6 LDG.E.U16.CONSTANT R32, desc[UR8][R18.64+0xc0] ;  /* 0x0000c0081220e981 */ /* 0x0000a2000c1e9500 */
[----:B------:R-:W-:Y:S01]  /*1150*/  SHF.L.U32 R34, R25, 0x2, RZ ;  /* 0x0000000219227819 */ /* 0x000fe200000006ff */
[----:B------:R-:W-:-:S02]  /*1160*/  IMAD.MOV.U32 R33, RZ, RZ, RZ ;  /* 0x000000ffff217224 */ /* 0x000fc400078e00ff */
[----:B------:R-:W-:Y:S02]  /*1170*/  IMAD.MOV.U32 R25, RZ, RZ, RZ ;  /* 0x000000ffff197224 */ /* 0x000fe400078e00ff */
[----:B---3--:R-:W-:Y:S01]  /*1180*/  @!P4 HADD2.F32 R33, -RZ, R26.H0_H0 ;  /* 0x2000001aff21c230 */ /* 0x008fe20000004100 */
[----:B------:R-:W-:Y:S01]  /*1190*/  ISETP.EQ.AND P4, PT, R34, RZ, PT ;  /* 0x000000ff2200720c */ /* 0x000fe20003f82270 */
[----:B------:R-:W-:Y:S02]  /*11a0*/  IMAD.MOV.U32 R26, RZ, RZ, RZ ;  /* 0x000000ffff1a7224 */ /* 0x000fe400078e00ff */
[----:B0-----:R-:W-:Y:S02]  /*11b0*/  IMAD.SHL.U32 R19, R28, 0x4, RZ ;  /* 0x000000041c137824 */ /* 0x001fe400078e00ff */
[----:B----4-:R-:W-:Y:S01]  /*11c0*/  @!P1 HADD2.F32 R25, -RZ, R27.H0_H0 ;  /* 0x2000001bff199230 */ /* 0x010fe20000004100 */
[----:B------:R-:W-:Y:S01]  /*11d0*/  ISETP.EQ.AND P1, PT, R34, 0x20, PT ;  /* 0x000000202200780c */ /* 0x000fe20003f22270 */
[----:B------:R-:W-:-:S02]  /*11e0*/  IMAD.MOV.U32 R18, RZ, RZ, RZ ;  /* 0x000000ffff127224 */ /* 0x000fc400078e00ff */
[----:B-----5:R-:W-:Y:S01]  /*11f0*/  @!P2 HADD2.F32 R26, -RZ, R29.H0_H0 ;  /* 0x2000001dff1aa230 */ /* 0x020fe20000004100 */
[----:B------:R-:W-:-:S03]  /*1200*/  ISETP.EQ.AND P2, PT, R34, 0x10, PT ;  /* 0x000000102200780c */ /* 0x000fc60003f42270 */
[----:B------:R-:W-:Y:S01]  /*1210*/  @P4 MOV R4, R20 ;  /* 0x0000001400044202 */ /* 0x000fe20000000f00 */
[----:B------:R-:W-:Y:S01]  /*1220*/  @P4 IMAD.MOV.U32 R5, RZ, RZ, R33 ;  /* 0x000000ffff054224 */ /* 0x000fe200078e0021 */
[-C--:B------:R-:W-:Y:S01]  /*1230*/  @P4 MOV R7, R26.reuse ;  /* 0x0000001a00074202 */ /* 0x080fe20000000f00 */
[----:B------:R-:W-:Y:S01]  /*1240*/  @P4 IMAD.MOV.U32 R6, RZ, RZ, R25 ;  /* 0x000000ffff064224 */ /* 0x000fe200078e0019 */
[----:B------:R-:W-:Y:S02]  /*1250*/  ISETP.EQ.AND P4, PT, R34, 0x30, PT ;  /* 0x000000302200780c */ /* 0x000fe40003f82270 */
[--C-:B------:R-:W-:Y:S02]  /*1260*/  @P1 IMAD.MOV.U32 R9, RZ, RZ, R20.reuse ;  /* 0x000000ffff091224 */ /* 0x100fe400078e0014 */
[--C-:B------:R-:W-:Y:S02]  /*1270*/  @P1 IMAD.MOV.U32 R12, RZ, RZ, R33.reuse ;  /* 0x000000ffff0c1224 */ /* 0x100fe400078e0021 */
[----:B------:R-:W-:Y:S01]  /*1280*/  @P2 IMAD.MOV.U32 R8, RZ, RZ, R20 ;  /* 0x000000ffff082224 */ /* 0x000fe200078e0014 */
[----:B------:R-:W-:Y:S01]  /*1290*/  @P2 MOV R17, R26 ;  /* 0x0000001a00112202 */ /* 0x000fe20000000f00 */
[----:B------:R-:W-:-:S02]  /*12a0*/  @P2 IMAD.MOV.U32 R11, RZ, RZ, R33 ;  /* 0x000000ffff0b2224 */ /* 0x000fc400078e0021 */
[--C-:B------:R-:W-:Y:S01]  /*12b0*/  @P2 IMAD.MOV.U32 R14, RZ, RZ, R25.reuse ;  /* 0x000000ffff0e2224 */ /* 0x100fe200078e0019 */
[C---:B------:R-:W-:Y:S01]  /*12c0*/  ISETP.EQ.AND P2, PT, R19.reuse, 0x10, PT ;  /* 0x000000101300780c */ /* 0x040fe20003f42270 */
[----:B------:R-:W-:Y:S01]  /*12d0*/  @P1 IMAD.MOV.U32 R15, RZ, RZ, R25 ;  /* 0x000000ffff0f1224 */ /* 0x000fe200078e0019 */
[----:B------:R-:W-:Y:S01]  /*12e0*/  @P4 MOV R10, R20 ;  /* 0x00000014000a4202 */ /* 0x000fe20000000f00 */
[--C-:B------:R-:W-:Y:S01]  /*12f0*/  @P1 IMAD.MOV.U32 R22, RZ, RZ, R26.reuse ;  /* 0x000000ffff161224 */ /* 0x100fe200078e001a */
[----:B------:R-:W-:Y:S01]  /*1300*/  @P4 MOV R13, R33 ;  /* 0x00000021000d4202 */ /* 0x000fe20000000f00 */
[----:B------:R-:W-:Y:S01]  /*1310*/  @P4 IMAD.MOV.U32 R23, RZ, RZ, R26 ;  /* 0x000000ffff174224 */ /* 0x000fe200078e001a */
[----:B------:R-:W-:Y:S01]  /*1320*/  @P4 MOV R16, R25 ;  /* 0x0000001900104202 */ /* 0x000fe20000000f00 */
[----:B------:R-:W-:Y:S01]  /*1330*/  @!P3 HADD2.F32 R18, -RZ, R30.H0_H0 ;  /* 0x2000001eff12b230 */ /* 0x000fe20000004100 */
[C---:B------:R-:W-:Y:S01]  /*1340*/  ISETP.EQ.AND P1, PT, R19.reuse, RZ, PT ;  /* 0x000000ff1300720c */ /* 0x040fe20003f22270 */
[----:B------:R-:W-:Y:S01]  /*1350*/  IMAD.MOV.U32 R20, RZ, RZ, RZ ;  /* 0x000000ffff147224 */ /* 0x000fe200078e00ff */
[C---:B------:R-:W-:Y:S01]  /*1360*/  ISETP.EQ.AND P3, PT, R19.reuse, 0x20, PT ;  /* 0x000000201300780c */ /* 0x040fe20003f62270 */
[----:B------:R-:W-:Y:S01]  /*1370*/  VIADD R25, R28, 0x4 ;  /* 0x000000041c197836 */ /* 0x000fe20000000000 */
[----:B------:R-:W-:Y:S01]  /*1380*/  ISETP.EQ.AND P4, PT, R19, 0x30, PT ;  /* 0x000000301300780c */ /* 0x000fe20003f82270 */
[----:B------:R-:W-:Y:S01]  /*1390*/  HFMA2 R19, -RZ, RZ, 0, 0 ;  /* 0x00000000ff137431 */ /* 0x000fe200000001ff */
[----:B------:R-:W-:-:S07]  /*13a0*/  @P2 MOV R8, R18 ;  /* 0x0000001200082202 */ /* 0x000fce0000000f00 */
[--C-:B------:R-:W-:Y:S02]  /*13b0*/  @P1 IMAD.MOV.U32 R4, RZ, RZ, R18.reuse ;  /* 0x000000ffff041224 */ /* 0x100fe400078e0012 */
[--C-:B------:R-:W-:Y:S02]  /*13c0*/  @P3 IMAD.MOV.U32 R9, RZ, RZ, R18.reuse ;  /* 0x000000ffff093224 */ /* 0x100fe400078e0012 */
[----:B------:R-:W-:Y:S02]  /*13d0*/  @P4 IMAD.MOV.U32 R10, RZ, RZ, R18 ;  /* 0x000000ffff0a4224 */ /* 0x000fe400078e0012 */
[----:B------:R-:W-:Y:S02]  /*13e0*/  HFMA2 R18, -RZ, RZ, 0, 0 ;  /* 0x00000000ff127431 */ /* 0x000fe400000001ff */
[----:B--2---:R-:W-:Y:S01]  /*13f0*/  @!P0 HADD2.F32 R19, -RZ, R31.H0_H0 ;  /* 0x2000001fff138230 */ /* 0x004fe20000004100 */
[----:B------:R-:W-:Y:S01]  /*1400*/  PLOP3.LUT P0, PT, PT, PT, PT, 0x8, 0x80 ;  /* 0x000000000080781c */ /* 0x000fe20003f0e170 */
[----:B------:R-:W-:-:S03]  /*1410*/  @!P5 HADD2.F32 R20, -RZ, R21.H0_H0 ;  /* 0x20000015ff14d230 */ /* 0x000fc60000004100 */
[----:B------:R-:W-:Y:S01]  /*1420*/  @P3 MOV R12, R19 ;  /* 0x00000013000c3202 */ /* 0x000fe20000000f00 */
[--C-:B------:R-:W-:Y:S02]  /*1430*/  @P1 IMAD.MOV.U32 R5, RZ, RZ, R19.reuse ;  /* 0x000000ffff051224 */ /* 0x100fe400078e0013 */
[--C-:B------:R-:W-:Y:S01]  /*1440*/  @P2 IMAD.MOV.U32 R11, RZ, RZ, R19.reuse ;  /* 0x000000ffff0b2224 */ /* 0x100fe200078e0013 */
[----:B------:R-:W-:Y:S01]  /*1450*/  @P2 MOV R14, R20 ;  /* 0x00000014000e2202 */ /* 0x000fe20000000f00 */
[----:B------:R-:W-:Y:S02]  /*1460*/  @P4 IMAD.MOV.U32 R13, RZ, RZ, R19 ;  /* 0x000000ffff0d4224 */ /* 0x000fe400078e0013 */
[----:B------:R-:W-:Y:S02]  /*1470*/  @!P6 HADD2.F32 R18, -RZ, R32.H0_H0 ;  /* 0x20000020ff12e230 */ /* 0x000fe40000004100 */
[--C-:B------:R-:W-:Y:S02]  /*1480*/  @P1 IMAD.MOV.U32 R6, RZ, RZ, R20.reuse ;  /* 0x000000ffff061224 */ /* 0x100fe400078e0014 */
[--C-:B------:R-:W-:Y:S01]  /*1490*/  @P3 IMAD.MOV.U32 R15, RZ, RZ, R20.reuse ;  /* 0x000000ffff0f3224 */ /* 0x100fe200078e0014 */
[-C--:B------:R-:W-:Y:S01]  /*14a0*/  @P1 MOV R7, R18.reuse ;  /* 0x0000001200071202 */ /* 0x080fe20000000f00 */
[----:B------:R-:W-:Y:S01]  /*14b0*/  @P4 IMAD.MOV.U32 R16, RZ, RZ, R20 ;  /* 0x000000ffff104224 */ /* 0x000fe200078e0014 */
[----:B------:R-:W-:Y:S01]  /*14c0*/  @P4 MOV R23, R18 ;  /* 0x0000001200174202 */ /* 0x000fe20000000f00 */
[----:B------:R-:W-:-:S02]  /*14d0*/  @P2 IMAD.MOV.U32 R17, RZ, RZ, R18 ;  /* 0x000000ffff112224 */ /* 0x000fc400078e0012 */
[----:B------:R-:W-:-:S07]  /*14e0*/  @P3 IMAD.MOV.U32 R22, RZ, RZ, R18 ;  /* 0x000000ffff163224 */ /* 0x000fce00078e0012 */
.L_x_5:
[----:B------:R-:W-:-:S13]  /*14f0*/  ISETP.EQ.AND P1, PT, R25, R24, PT ;  /* 0x000000181900720c */ /* 0x000fda0003f22270 */
[----:B------:R-:W-:Y:S05]  /*1500*/  @!P0 BRA P1, `(.L_x_1) ;  /* 0x0000000000c48947 */ /* 0x000fea0000800000 */
.L_x_2:
[----:B------:R-:W0:Y:S01]  /*1510*/  LDC R20, c[0x0][0x3a8] ;  /* 0x0000ea00ff147b82 */ /* 0x000e220000000800 */
[----:B------:R-:W-:-:S07]  /*1520*/  IMAD R27, R25, 0x20, R3 ;  /* 0x00000020191b7824 */ /* 0x000fce00078e0203 */
[----:B------:R-:W1:Y:S01]  /*1530*/  LDC.64 R18, c[0x0][0x380] ;  /* 0x0000e000ff127b82 */ /* 0x000e620000000a00 */
[----:B0-----:R-:W-:Y:S02]  /*1540*/  R2UR UR11, R20 ;  /* 0x00000000140b72ca */ /* 0x001fe400000e0000 */
[----:B------:R-:W-:-:S11]  /*1550*/  IADD3 R20, PT, PT, R27, 0x20, RZ ;  /* 0x000000201b147810 */ /* 0x000fd60007ffe0ff */
[C---:B------:R-:W-:Y:S01]  /*1560*/  ISETP.GE.AND P3, PT, R27.reuse, UR11, PT ;  /* 0x0000000b1b007c0c */ /* 0x040fe2000bf66270 */
[----:B------:R-:W-:Y:S01]  /*1570*/  IMAD R21, R2, UR11, R27 ;  /* 0x0000000b02157c24 */ /* 0x000fe2000f8e021b */
[----:B------:R-:W-:Y:S01]  /*1580*/  ISETP.GE.AND P0, PT, R20, UR11, PT ;  /* 0x0000000b14007c0c */ /* 0x000fe2000bf06270 */
[----:B------:R-:W-:Y:S02]  /*1590*/  VIADD R20, R27, 0x40 ;  /* 0x000000401b147836 */ /* 0x000fe40000000000 */
[----:B-1----:R-:W-:-:S03]  /*15a0*/  IMAD.WIDE R18, R21, 0x2, R18 ;  /* 0x0000000215127825 */ /* 0x002fc600078e0212 */
[----:B------:R-:W-:Y:S01]  /*15b0*/  ISETP.GE.AND P1, PT, R20, UR11, PT ;  /* 0x0000000b14007c0c */ /* 0x000fe2000bf26270 */
[----:B------:R-:W-:-:S04]  /*15c0*/  VIADD R20, R27, 0x60 ;  /* 0x000000601b147836 */ /* 0x000fc80000000000 */
[----:B------:R-:W2:Y:S01]  /*15d0*/  @!P3 LDG.E.U16.CONSTANT R29, desc[UR8][R18.64] ;  /* 0x00000008121db981 */ /* 0x000ea2000c1e9500 */
[----:B------:R-:W-:-:S03]  /*15e0*/  ISETP.GE.AND P2, PT, R20, UR11, PT ;  /* 0x0000000b14007c0c */ /* 0x000fc6000bf46270 */
[----:B------:R-:W3:Y:S04]  /*15f0*/  @!P0 LDG.E.U16.CONSTANT R26, desc[UR8][R18.64+0x40] ;  /* 0x00004008121a8981 */ /* 0x000ee8000c1e9500 */
[----:B------:R-:W4:Y:S06]  /*1600*/  @!P1 LDG.E.U16.CONSTANT R21, desc[UR8][R18.64+0x80] ;  /* 0x0000800812159981 */ /* 0x000f2c000c1e9500 */
[----:B------:R0:W5:Y:S01]  /*1610*/  @!P2 LDG.E.U16.CONSTANT R20, desc[UR8][R18.64+0xc0] ;  /* 0x0000c0081214a981 */ /* 0x000162000c1e9500 */
[----:B------:R-:W-:-:S02]  /*1620*/  HFMA2 R27, -RZ, RZ, 0, 0 ;  /* 0x00000000ff1b7431 */ /* 0x000fc400000001ff */
[C---:B------:R-:W-:Y:S01]  /*1630*/  IMAD.SHL.U32 R28, R25.reuse, 0x4, RZ ;  /* 0x00000004191c7824 */ /* 0x040fe200078e00ff */
[----:B------:R-:W-:-:S04]  /*1640*/  IADD3 R25, PT, PT, R25, 0x4, RZ ;  /* 0x0000000419197810 */ /* 0x000fc80007ffe0ff */
[C---:B------:R-:W-:Y:S02]  /*1650*/  ISETP.EQ.AND P6, PT, R28.reuse, RZ, PT ;  /* 0x000000ff1c00720c */ /* 0x040fe40003fc2270 */
[C---:B------:R-:W-:Y:S01]  /*1660*/  ISETP.EQ.AND P5, PT, R28.reuse, 0x10, PT ;  /* 0x000000101c00780c */ /* 0x040fe20003fa2270 */
[----:B0-----:R-:W-:Y:S01]  /*1670*/  IMAD.MOV.U32 R18, RZ, RZ, RZ ;  /* 0x000000ffff127224 */ /* 0x001fe200078e00ff */
[C---:B------:R-:W-:Y:S01]  /*1680*/  ISETP.EQ.AND P4, PT, R28.reuse, 0x20, PT ;  /* 0x000000201c00780c */ /* 0x040fe20003f82270 */
[----:B--2---:R-:W-:Y:S01]  /*1690*/  @!P3 HADD2.F32 R27, -RZ, R29.H0_H0 ;  /* 0x2000001dff1bb230 */ /* 0x004fe20000004100 */
[----:B------:R-:W-:Y:S01]  /*16a0*/  ISETP.EQ.AND P3, PT, R28, 0x30, PT ;  /* 0x000000301c00780c */ /* 0x000fe20003f62270 */
[----:B------:R-:W-:Y:S02]  /*16b0*/  IMAD.MOV.U32 R28, RZ, RZ, RZ ;  /* 0x000000ffff1c7224 */ /* 0x000fe400078e00ff */
[----:B---3--:R-:W-:Y:S01]  /*16c0*/  @!P0 HADD2.F32 R28, -RZ, R26.H0_H0 ;  /* 0x2000001aff1c8230 */ /* 0x008fe20000004100 */
[----:B------:R-:W-:-:S03]  /*16d0*/  ISETP.NE.AND P0, PT, R25, R24, PT ;  /* 0x000000181900720c */ /* 0x000fc60003f05270 */
[--C-:B------:R-:W-:Y:S01]  /*16e0*/  @P6 IMAD.MOV.U32 R4, RZ, RZ, R27.reuse ;  /* 0x000000ffff046224 */ /* 0x100fe200078e001b */
[----:B------:R-:W-:Y:S01]  /*16f0*/  MOV R26, RZ ;  /* 0x000000ff001a7202 */ /* 0x000fe20000000f00 */
[----:B----4-:R-:W-:Y:S02]  /*1700*/  @!P1 HADD2.F32 R26, -RZ, R21.H0_H0 ;  /* 0x20000015ff1a9230 */ /* 0x010fe40000004100 */
[----:B------:R-:W-:Y:S01]  /*1710*/  @P4 MOV R9, R27 ;  /* 0x0000001b00094202 */ /* 0x000fe20000000f00 */
[--C-:B------:R-:W-:Y:S01]  /*1720*/  @P5 IMAD.MOV.U32 R8, RZ, RZ, R27.reuse ;  /* 0x000000ffff085224 */ /* 0x100fe200078e001b */
[----:B------:R-:W-:Y:S01]  /*1730*/  @P4 MOV R12, R28 ;  /* 0x0000001c000c4202 */ /* 0x000fe20000000f00 */
[----:B------:R-:W-:Y:S01]  /*1740*/  @P6 IMAD.MOV.U32 R5, RZ, RZ, R28 ;  /* 0x000000ffff056224 */ /* 0x000fe200078e001c */
[----:B------:R-:W-:Y:S01]  /*1750*/  @P5 MOV R14, R26 ;  /* 0x0000001a000e5202 */ /* 0x000fe20000000f00 */
[----:B-----5:R-:W-:Y:S02]  /*1760*/  @!P2 HADD2.F32 R18, -RZ, R20.H0_H0 ;  /* 0x20000014ff12a230 */ /* 0x020fe40000004100 */
[----:B------:R-:W-:-:S02]  /*1770*/  @P3 IMAD.MOV.U32 R10, RZ, RZ, R27 ;  /* 0x000000ffff0a3224 */ /* 0x000fc400078e001b */
[--C-:B------:R-:W-:Y:S01]  /*1780*/  @P5 IMAD.MOV.U32 R11, RZ, RZ, R28.reuse ;  /* 0x000000ffff0b5224 */ /* 0x100fe200078e001c */
[-C--:B------:R-:W-:Y:S01]  /*1790*/  @P6 MOV R7, R18.reuse ;  /* 0x0000001200076202 */ /* 0x080fe20000000f00 */
[----:B------:R-:W-:Y:S01]  /*17a0*/  @P3 IMAD.MOV.U32 R13, RZ, RZ, R28 ;  /* 0x000000ffff0d3224 */ /* 0x000fe200078e001c */
[----:B------:R-:W-:Y:S01]  /*17b0*/  @P3 MOV R23, R18 ;  /* 0x0000001200173202 */ /* 0x000fe20000000f00 */
[--C-:B------:R-:W-:Y:S02]  /*17c0*/  @P6 IMAD.MOV.U32 R6, RZ, RZ, R26.reuse ;  /* 0x000000ffff066224 */ /* 0x100fe400078e001a */
[--C-:B------:R-:W-:Y:S02]  /*17d0*/  @P4 IMAD.MOV.U32 R15, RZ, RZ, R26.reuse ;  /* 0x000000ffff0f4224 */ /* 0x100fe400078e001a */
[----:B------:R-:W-:Y:S02]  /*17e0*/  @P3 IMAD.MOV.U32 R16, RZ, RZ, R26 ;  /* 0x000000ffff103224 */ /* 0x000fe400078e001a */
[----:B------:R-:W-:-:S02]  /*17f0*/  @P5 IMAD.MOV.U32 R17, RZ, RZ, R18 ;  /* 0x000000ffff115224 */ /* 0x000fc400078e0012 */
[----:B------:R-:W-:Y:S01]  /*1800*/  @P4 IMAD.MOV.U32 R22, RZ, RZ, R18 ;  /* 0x000000ffff164224 */ /* 0x000fe200078e0012 */
[----:B------:R-:W-:Y:S06]  /*1810*/  @P0 BRA `(.L_x_2) ;  /* 0xfffffffc003c0947 */ /* 0x000fec000383ffff */
.L_x_1:
[----:B------:R-:W-:-:S09]  /*1820*/  UISETP.NE.AND UP0, UPT, UR7, URZ, UPT ;  /* 0x000000ff0700728c */ /* 0x000fd2000bf05270 */
[----:B------:R-:W-:Y:S05]  /*1830*/  BRA.U !UP0, `(.L_x_6) ;  /* 0x0000000108c07547 */ /* 0x000fea000b800000 */
[----:B------:R-:W0:Y:S01]  /*1840*/  LDC R25, c[0x0][0x3a8] ;  /* 0x0000ea00ff197b82 */ /* 0x000e220000000800 */
[----:B------:R-:W-:-:S05]  /*1850*/  UMOV UR4, URZ ;  /* 0x000000ff00047c82 */ /* 0x000fca0008000000 */
.L_x_7:
[----:B0-----:R-:W-:Y:S01]  /*1860*/  R2UR UR11, R25 ;  /* 0x00000000190b72ca */ /* 0x001fe200000e0000 */
[----:B------:R-:W-:-:S12]  /*1870*/  IMAD R21, R24, 0x20, R3 ;  /* 0x0000002018157824 */ /* 0x000fd800078e0203 */
[----:B------:R-:W-:-:S13]  /*1880*/  ISETP.GE.AND P0, PT, R21, UR11, PT ;  /* 0x0000000b15007c0c */ /* 0x000fda000bf06270 */
[----:B------:R-:W0:Y:S01]  /*1890*/  @!P0 LDC.64 R18, c[0x0][0x380] ;  /* 0x0000e000ff128b82 */ /* 0x000e220000000a00 */
[----:B------:R-:W-:-:S04]  /*18a0*/  @!P0 IMAD R21, R2, UR11, R21 ;  /* 0x0000000b02158c24 */ /* 0x000fc8000f8e0215 */
[----:B0-----:R-:W-:-:S06]  /*18b0*/  @!P0 IMAD.WIDE R18, R21, 0x2, R18 ;  /* 0x0000000215128825 */ /* 0x001fcc00078e0212 */
[----:B------:R-:W2:Y:S01]  /*18c0*/  @!P0 LDG.E.U16.CONSTANT R18, desc[UR8][R18.64] ;  /* 0x0000000812128981 */ /* 0x000ea2000c1e9500 */
[C---:B------:R-:W-:Y:S02]  /*18d0*/  IMAD.SHL.U32 R21, R24.reuse, 0x4, RZ ;  /* 0x0000000418157824 */ /* 0x040fe400078e00ff */
[----:B------:R-:W-:Y:S01]  /*18e0*/  HFMA2 R20, -RZ, RZ, 0, 0 ;  /* 0x00000000ff147431 */ /* 0x000fe200000001ff */
[----:B------:R-:W-:Y:S01]  /*18f0*/  UIADD3 UR4, UPT, UPT, UR4, 0x1, URZ ;  /* 0x0000000104047890 */ /* 0x000fe2000fffe0ff */
[----:B------:R-:W-:Y:S01]  /*1900*/  VIADD R24, R24, 0x1 ;  /* 0x0000000118187836 */ /* 0x000fe20000000000 */
[C---:B------:R-:W-:Y:S02]  /*1910*/  ISETP.EQ.AND P3, PT, R21.reuse, RZ, PT ;  /* 0x000000ff1500720c */ /* 0x040fe40003f62270 */
[----:B------:R-:W-:Y:S01]  /*1920*/  UISETP.NE.AND UP0, UPT, UR4, UR7, UPT ;  /* 0x000000070400728c */ /* 0x000fe2000bf05270 */
[C---:B------:R-:W-:Y:S02]  /*1930*/  ISETP.EQ.AND P4, PT, R21.reuse, 0x4, PT ;  /* 0x000000041500780c */ /* 0x040fe40003f82270 */
[----:B------:R-:W-:-:S02]  /*1940*/  ISETP.EQ.AND P5, PT, R21, 0x8, PT ;  /* 0x000000081500780c */ /* 0x000fc40003fa2270 */
[C---:B------:R-:W-:Y:S02]  /*1950*/  ISETP.EQ.AND P6, PT, R21.reuse, 0xc, PT ;  /* 0x0000000c1500780c */ /* 0x040fe40003fc2270 */
[C---:B------:R-:W-:Y:S02]  /*1960*/  ISETP.EQ.AND P1, PT, R21.reuse, 0x14, PT ;  /* 0x000000141500780c */ /* 0x040fe40003f22270 */
[C---:B------:R-:W-:Y:S01]  /*1970*/  ISETP.EQ.AND P2, PT, R21.reuse, 0x18, PT ;  /* 0x000000181500780c */ /* 0x040fe20003f42270 */
[----:B--2---:R-:W-:Y:S01]  /*1980*/  @!P0 HADD2.F32 R20, -RZ, R18.H0_H0 ;  /* 0x20000012ff148230 */ /* 0x004fe20000004100 */
[----:B------:R-:W-:-:S04]  /*1990*/  ISETP.EQ.AND P0, PT, R21, 0x10, PT ;  /* 0x000000101500780c */ /* 0x000fc80003f02270 */
[--C-:B------:R-:W-:Y:S01]  /*19a0*/  @P3 IMAD.MOV.U32 R4, RZ, RZ, R20.reuse ;  /* 0x000000ffff043224 */ /* 0x100fe200078e0014 */
[C---:B------:R-:W-:Y:S01]  /*19b0*/  ISETP.EQ.AND P3, PT, R21.reuse, 0x1c, PT ;  /* 0x0000001c1500780c */ /* 0x040fe20003f62270 */
[--C-:B------:R-:W-:Y:S01]  /*19c0*/  @P4 IMAD.MOV.U32 R5, RZ, RZ, R20.reuse ;  /* 0x000000ffff054224 */ /* 0x100fe200078e0014 */
[C---:B------:R-:W-:Y:S01]  /*19d0*/  ISETP.EQ.AND P4, PT, R21.reuse, 0x20, PT ;  /* 0x000000201500780c */ /* 0x040fe20003f82270 */
[--C-:B------:R-:W-:Y:S01]  /*19e0*/  @P6 IMAD.MOV.U32 R7, RZ, RZ, R20.reuse ;  /* 0x000000ffff076224 */ /* 0x100fe200078e0014 */
[-C--:B------:R-:W-:Y:S02]  /*19f0*/  @P5 MOV R6, R20.reuse ;  /* 0x0000001400065202 */ /* 0x080fe40000000f00 */
[--C-:B------:R-:W-:Y:S01]  /*1a00*/  @P2 IMAD.MOV.U32 R14, RZ, RZ, R20.reuse ;  /* 0x000000ffff0e2224 */ /* 0x100fe200078e0014 */
[----:B------:R-:W-:Y:S01]  /*1a10*/  @P1 MOV R11, R20 ;  /* 0x00000014000b1202 */ /* 0x000fe20000000f00 */
[----:B------:R-:W-:Y:S01]  /*1a20*/  @P0 IMAD.MOV.U32 R8, RZ, RZ, R20 ;  /* 0x000000ffff080224 */ /* 0x000fe200078e0014 */
[----:B------:R-:W-:-:S02]  /*1a30*/  ISETP.EQ.AND P5, PT, R21, 0x24, PT ;  /* 0x000000241500780c */ /* 0x000fc40003fa2270 */
[C---:B------:R-:W-:Y:S02]  /*1a40*/  ISETP.EQ.AND P6, PT, R21.reuse, 0x28, PT ;  /* 0x000000281500780c */ /* 0x040fe40003fc2270 */
[--C-:B------:R-:W-:Y:S01]  /*1a50*/  @P3 IMAD.MOV.U32 R17, RZ, RZ, R20.reuse ;  /* 0x000000ffff113224 */ /* 0x100fe200078e0014 */
[C---:B------:R-:W-:Y:S02]  /*1a60*/  ISETP.EQ.AND P0, PT, R21.reuse, 0x2c, PT ;  /* 0x0000002c1500780c */ /* 0x040fe40003f02270 */
[----:B------:R-:W-:Y:S02]  /*1a70*/  @P4 MOV R9, R20 ;  /* 0x0000001400094202 */ /* 0x000fe40000000f00 */
[C---:B------:R-:W-:Y:S02]  /*1a80*/  ISETP.EQ.AND P1, PT, R21.reuse, 0x30, PT ;  /* 0x000000301500780c */ /* 0x040fe40003f22270 */
[C---:B------:R-:W-:Y:S02]  /*1a90*/  ISETP.EQ.AND P2, PT, R21.reuse, 0x34, PT ;  /* 0x000000341500780c */ /* 0x040fe40003f42270 */
[C---:B------:R-:W-:Y:S01]  /*1aa0*/  ISETP.EQ.AND P3, PT, R21.reuse, 0x38, PT ;  /* 0x000000381500780c */ /* 0x040fe20003f62270 */
[--C-:B------:R-:W-:Y:S01]  /*1ab0*/  @P5 IMAD.MOV.U32 R12, RZ, RZ, R20.reuse ;  /* 0x000000ffff0c5224 */ /* 0x100fe200078e0014 */
[----:B------:R-:W-:Y:S01]  /*1ac0*/  ISETP.EQ.AND P4, PT, R21, 0x3c, PT ;  /* 0x0000003c1500780c */ /* 0x000fe20003f82270 */
[----:B------:R-:W-:-:S02]  /*1ad0*/  @P6 IMAD.MOV.U32 R15, RZ, RZ, R20 ;  /* 0x000000ffff0f6224 */ /* 0x000fc400078e0014 */
[----:B------:R-:W-:-:S04]  /*1ae0*/  @P0 MOV R22, R20 ;  /* 0x0000001400160202 */ /* 0x000fc80000000f00 */
[--C-:B------:R-:W-:Y:S02]  /*1af0*/  @P1 IMAD.MOV.U32 R10, RZ, RZ, R20.reuse ;  /* 0x000000ffff0a1224 */ /* 0x100fe400078e0014 */
[--C-:B------:R-:W-:Y:S02]  /*1b00*/  @P2 IMAD.MOV.U32 R13, RZ, RZ, R20.reuse ;  /* 0x000000ffff0d2224 */ /* 0x100fe400078e0014 */
[----:B------:R-:W-:Y:S02]  /*1b10*/  @P3 MOV R16, R20 ;  /* 0x0000001400103202 */ /* 0x000fe40000000f00 */
[----:B------:R-:W-:Y:S01]  /*1b20*/  @P4 IMAD.MOV.U32 R23, RZ, RZ, R20 ;  /* 0x000000ffff174224 */ /* 0x000fe200078e0014 */
[----:B------:R-:W-:Y:S06]  /*1b30*/  BRA.U UP0, `(.L_x_7) ;  /* 0xfffffffd00487547 */ /* 0x000fec000b83ffff */
.L_x_6:
[----:B------:R-:W-:Y:S01]  /*1b40*/  MOV R18, UR11 ;  /* 0x0000000b00127c02 */ /* 0x000fe20008000f00 */
[----:B------:R-:W-:-:S03]  /*1b50*/  ULOP3.LUT UR4, UR6, 0xf, URZ, 0xc0, !UPT ;  /* 0x0000000f06047892 */ /* 0x000fc6000f8ec0ff */
[----:B------:R-:W-:Y:S01]  /*1b60*/  ISETP.GE.U32.AND P0, PT, R18, 0x1e1, PT ;  /* 0x000001e11200780c */ /* 0x000fe20003f06070 */
[----:B------:R-:W-:Y:S01]  /*1b70*/  UISETP.NE.AND UP0, UPT, UR4, URZ, UPT ;  /* 0x000000ff0400728c */ /* 0x000fe2000bf05270 */
[----:B------:R-:W-:-:S11]  /*1b80*/  IMAD.MOV.U32 R18, RZ, RZ, RZ ;  /* 0x000000ffff127224 */ /* 0x000fd600078e00ff */
[----:B------:R-:W-:Y:S05]  /*1b90*/  @!P0 BRA `(.L_x_8) ;  /* 0x00000004001c8947 */ /* 0x000fea0003800000 */
[----:B------:R-:W-:Y:S01]  /*1ba0*/  ULOP3.LUT UR10, UR6, 0x3fffff0, URZ, 0xc0, !UPT ;  /* 0x03fffff0060a7892 */ /* 0x000fe2000f8ec0ff */
[----:B------:R-:W-:-:S05]  /*1bb0*/  IMAD.MOV.U32 R19, RZ, RZ, RZ ;  /* 0x000000ffff137224 */ /* 0x000fca00078e00ff */
[----:B------:R-:W-:-:S07]  /*1bc0*/  MOV R18, UR10 ;  /* 0x0000000a00127c02 */ /* 0x000fce0008000f00 */
.L_x_9:
[----:B------:R-:W-:-:S04]  /*1bd0*/  IMAD.MOV.U32 R20, RZ, RZ, 0x20 ;  /* 0x00000020ff147424 */ /* 0x000fc800078e00ff */
[C---:B------:R-:W-:Y:S01]  /*1be0*/  IMAD R20, R19.reuse, 0x4, R20 ;  /* 0x0000000413147824 */ /* 0x040fe200078e0214 */
[----:B------:R-:W-:-:S04]  /*1bf0*/  IADD3 R19, PT, PT, R19, 0x10, RZ ;  /* 0x0000001013137810 */ /* 0x000fc80007ffe0ff */
[C---:B------:R-:W-:Y:S02]  /*1c00*/  ISETP.EQ.AND P6, PT, R20.reuse, 0x30, PT ;  /* 0x000000301400780c */ /* 0x040fe40003fc2270 */
[C---:B------:R-:W-:Y:S02]  /*1c10*/  ISETP.EQ.AND P0, PT, R20.reuse, 0x20, PT ;  /* 0x000000201400780c */ /* 0x040fe40003f02270 */
[C---:B------:R-:W-:Y:S02]  /*1c20*/  ISETP.EQ.AND P1, PT, R20.reuse, 0x10, PT ;  /* 0x000000101400780c */ /* 0x040fe40003f22270 */
[C---:B------:R-:W-:Y:S02]  /*1c30*/  ISETP.EQ.AND P2, PT, R20.reuse, RZ, PT ;  /* 0x000000ff1400720c */ /* 0x040fe40003f42270 */
[C---:B------:R-:W-:Y:S02]  /*1c40*/  ISETP.EQ.AND P3, PT, R20.reuse, -0x10, PT ;  /* 0xfffffff01400780c */ /* 0x040fe40003f62270 */
[----:B------:R-:W-:-:S02]  /*1c50*/  ISETP.EQ.AND P4, PT, R20, -0x20, PT ;  /* 0xffffffe01400780c */ /* 0x000fc40003f82270 */
[----:B------:R-:W-:Y:S01]  /*1c60*/  ISETP.EQ.AND P5, PT, R20, -0x30, PT ;  /* 0xffffffd01400780c */ /* 0x000fe20003fa2270 */
[----:B------:R-:W-:Y:S01]  /*1c70*/  @P6 IMAD.MOV.U32 R10, RZ, RZ, RZ ;  /* 0x000000ffff0a6224 */ /* 0x000fe200078e00ff */
[----:B------:R-:W-:Y:S01]  /*1c80*/  @P6 MOV R16, RZ ;  /* 0x000000ff00106202 */ /* 0x000fe20000000f00 */
[----:B------:R-:W-:Y:S01]  /*1c90*/  @P6 IMAD.MOV.U32 R13, RZ, RZ, RZ ;  /* 0x000000ffff0d6224 */ /* 0x000fe200078e00ff */
[----:B------:R-:W-:Y:S01]  /*1ca0*/  @P0 MOV R12, RZ ;  /* 0x000000ff000c0202 */ /* 0x000fe20000000f00 */
[----:B------:R-:W-:Y:S01]  /*1cb0*/  @P6 IMAD.MOV.U32 R23, RZ, RZ, RZ ;  /* 0x000000ffff176224 */ /* 0x000fe200078e00ff */
[----:B------:R-:W-:Y:S01]  /*1cc0*/  ISETP.NE.AND P6, PT, R19, R18, PT ;  /* 0x000000121300720c */ /* 0x000fe20003fc5270 */
[----:B------:R-:W-:Y:S01]  /*1cd0*/  @P0 IMAD.MOV.U32 R9, RZ, RZ, RZ ;  /* 0x000000ffff090224 */ /* 0x000fe200078e00ff */
[----:B------:R-:W-:Y:S01]  /*1ce0*/  @P1 MOV R8, RZ ;  /* 0x000000ff00081202 */ /* 0x000fe20000000f00 */
[----:B------:R-:W-:Y:S01]  /*1cf0*/  @P0 IMAD.MOV.U32 R15, RZ, RZ, RZ ;  /* 0x000000ffff0f0224 */ /* 0x000fe200078e00ff */
[----:B------:R-:W-:Y:S01]  /*1d00*/  @P1 MOV R17, RZ ;  /* 0x000000ff00111202 */ /* 0x000fe20000000f00 */
[----:B------:R-:W-:Y:S01]  /*1d10*/  @P0 IMAD.MOV.U32 R22, RZ, RZ, RZ ;  /* 0x000000ffff160224 */ /* 0x000fe200078e00ff */
[----:B------:R-:W-:Y:S01]  /*1d20*/  @P2 CS2R R4, SRZ ;  /* 0x0000000000042805 */ /* 0x000fe2000001ff00 */
[----:B------:R-:W-:Y:S01]  /*1d30*/  @P1 IMAD.MOV.U32 R11, RZ, RZ, RZ ;  /* 0x000000ffff0b1224 */ /* 0x000fe200078e00ff */
[----:B------:R-:W-:Y:S01]  /*1d40*/  @P2 CS2R R6, SRZ ;  /* 0x0000000000062805 */ /* 0x000fe2000001ff00 */
[----:B------:R-:W-:Y:S01]  /*1d50*/  @P1 IMAD.MOV.U32 R14, RZ, RZ, RZ ;  /* 0x000000ffff0e1224 */ /* 0x000fe200078e00ff */
[----:B------:R-:W-:Y:S01]  /*1d60*/  @P0 MOV R16, RZ ;  /* 0x000000ff00100202 */ /* 0x000fe20000000f00 */
[----:B------:R-:W-:Y:S01]  /*1d70*/  @P0 IMAD.MOV.U32 R10, RZ, RZ, RZ ;  /* 0x000000ffff0a0224 */ /* 0x000fe200078e00ff */
[----:B------:R-:W-:Y:S01]  /*1d80*/  @P1 MOV R12, RZ ;  /* 0x000000ff000c1202 */ /* 0x000fe20000000f00 */
        /* <DEDUP_REMOVED lines=32> */
[----:B------:R-:W-:-:S02]  /*1f90*/  @P2 IMAD.MOV.U32 R13, RZ, RZ, RZ ;  /* 0x000000ffff0d2224 */ /* 0x000fc400078e00ff */
[----:B------:R-:W-:Y:S02]  /*1fa0*/  @P2 IMAD.MOV.U32 R23, RZ, RZ, RZ ;  /* 0x000000ffff172224 */ /* 0x000fe400078e00ff */
[----:B------:R-:W-:Y:S02]  /*1fb0*/  @P3 IMAD.MOV.U32 R9, RZ, RZ, RZ ;  /* 0x000000ffff093224 */ /* 0x000fe400078e00ff */
[----:B------:R-:W-:Y:S02]  /*1fc0*/  @P3 IMAD.MOV.U32 R15, RZ, RZ, RZ ;  /* 0x000000ffff0f3224 */ /* 0x000fe400078e00ff */
[----:B------:R-:W-:Y:S02]  /*1fd0*/  @P3 IMAD.MOV.U32 R22, RZ, RZ, RZ ;  /* 0x000000ffff163224 */ /* 0x000fe400078e00ff */
[----:B------:R-:W-:Y:S02]  /*1fe0*/  @P4 IMAD.MOV.U32 R11, RZ, RZ, RZ ;  /* 0x000000ffff0b4224 */ /* 0x000fe400078e00ff */
[----:B------:R-:W-:Y:S01]  /*1ff0*/  @P4 IMAD.MOV.U32 R14, RZ, RZ, RZ ;  /* 0x000000ffff0e4224 */ /* 0x000fe200078e00ff */
[----:B------:R-:W-:Y:S06]  /*2000*/  @P6 BRA `(.L_x_9) ;  /* 0xfffffff800f06947 */ /* 0x000fec000383ffff */
.L_x_8:
[----:B------:R-:W-:Y:S05]  /*2010*/  BRA.U !UP0, `(.L_x_0) ;  /* 0x0000001108807547 */ /* 0x000fea000b800000 */
[----:B------:R-:W-:Y:S02]  /*2020*/  UISETP.GE.U32.AND UP0, UPT, UR4, 0x8, UPT ;  /* 0x000000080400788c */ /* 0x000fe4000bf06070 */
[----:B------:R-:W-:-:S04]  /*2030*/  ULOP3.LUT UR6, UR6, 0x7, URZ, 0xc0, !UPT ;  /* 0x0000000706067892 */ /* 0x000fc8000f8ec0ff */
[----:B------:R-:W-:-:S03]  /*2040*/  UISETP.NE.AND UP1, UPT, UR6, URZ, UPT ;  /* 0x000000ff0600728c */ /* 0x000fc6000bf25270 */
[----:B------:R-:W-:Y:S08]  /*2050*/  BRA.U !UP0, `(.L_x_10) ;  /* 0x0000000908687547 */ /* 0x000ff0000b800000 */
[----:B------:R-:W-:-:S04]  /*2060*/  IMAD.MOV.U32 R19, RZ, RZ, 0x20 ;  /* 0x00000020ff137424 */ /* 0x000fc800078e00ff */
[C---:B------:R-:W-:Y:S02]  /*2070*/  IMAD R19, R18.reuse, 0x4, R19 ;  /* 0x0000000412137824 */ /* 0x040fe400078e0213 */
[----:B------:R-:W-:-:S03]  /*2080*/  VIADD R18, R18, 0x8 ;  /* 0x0000000812127836 */ /* 0x000fc60000000000 */
[C---:B------:R-:W-:Y:S02]  /*2090*/  ISETP.EQ.AND P5, PT, R19.reuse, 0x3c, PT ;  /* 0x0000003c1300780c */ /* 0x040fe40003fa2270 */
[C---:B------:R-:W-:Y:S02]  /*20a0*/  ISETP.EQ.AND P0, PT, R19.reuse, 0x38, PT ;  /* 0x000000381300780c */ /* 0x040fe40003f02270 */
[C---:B------:R-:W-:Y:S02]  /*20b0*/  ISETP.EQ.AND P1, PT, R19.reuse, 0x34, PT ;  /* 0x000000341300780c */ /* 0x040fe40003f22270 */
[C---:B------:R-:W-:Y:S02]  /*20c0*/  ISETP.EQ.AND P2, PT, R19.reuse, 0x30, PT ;  /* 0x000000301300780c */ /* 0x040fe40003f42270 */
[C---:B------:R-:W-:Y:S02]  /*20d0*/  ISETP.EQ.AND P3, PT, R19.reuse, 0x2c, PT ;  /* 0x0000002c1300780c */ /* 0x040fe40003f62270 */
[----:B------:R-:W-:-:S02]  /*20e0*/  ISETP.EQ.AND P4, PT, R19, 0x28, PT ;  /* 0x000000281300780c */ /* 0x000fc40003f82270 */
[C---:B------:R-:W-:Y:S02]  /*20f0*/  ISETP.EQ.AND P6, PT, R19.reuse, 0x20, PT ;  /* 0x000000201300780c */ /* 0x040fe40003fc2270 */
[----:B------:R-:W-:Y:S01]  /*2100*/  @P5 MOV R23, RZ ;  /* 0x000000ff00175202 */ /* 0x000fe20000000f00 */
[----:B------:R-:W-:Y:S01]  /*2110*/  @P0 IMAD.MOV.U32 R16, RZ, RZ, RZ ;  /* 0x000000ffff100224 */ /* 0x000fe200078e00ff */
[C---:B------:R-:W-:Y:S01]  /*2120*/  ISETP.EQ.AND P5, PT, R19.reuse, 0x24, PT ;  /* 0x000000241300780c */ /* 0x040fe20003fa2270 */
[----:B------:R-:W-:Y:S01]  /*2130*/  @P0 IMAD.MOV.U32 R23, RZ, RZ, RZ ;  /* 0x000000ffff170224 */ /* 0x000fe200078e00ff */
[C---:B------:R-:W-:Y:S01]  /*2140*/  ISETP.EQ.AND P0, PT, R19.reuse, 0x1c, PT ;  /* 0x0000001c1300780c */ /* 0x040fe20003f02270 */
[----:B------:R-:W-:Y:S01]  /*2150*/  @P1 IMAD.MOV.U32 R16, RZ, RZ, RZ ;  /* 0x000000ffff101224 */ /* 0x000fe200078e00ff */
[----:B------:R-:W-:Y:S01]  /*2160*/  @P1 MOV R13, RZ ;  /* 0x000000ff000d1202 */ /* 0x000fe20000000f00 */
[----:B------:R-:W-:Y:S01]  /*2170*/  @P1 IMAD.MOV.U32 R23, RZ, RZ, RZ ;  /* 0x000000ffff171224 */ /* 0x000fe200078e00ff */
[C---:B------:R-:W-:Y:S01]  /*2180*/  ISETP.EQ.AND P1, PT, R19.reuse, 0x18, PT ;  /* 0x000000181300780c */ /* 0x040fe20003f22270 */
[----:B------:R-:W-:Y:S01]  /*2190*/  @P2 IMAD.MOV.U32 R13, RZ, RZ, RZ ;  /* 0x000000ffff0d2224 */ /* 0x000fe200078e00ff */
[----:B------:R-:W-:Y:S01]  /*21a0*/  @P2 MOV R10, RZ ;  /* 0x000000ff000a2202 */ /* 0x000fe20000000f00 */
        /* <DEDUP_REMOVED lines=47> */
[C---:B------:R-:W-:Y:S01]  /*24a0*/  ISETP.EQ.AND P0, PT, R19.reuse, RZ, PT ;  /* 0x000000ff1300720c */ /* 0x040fe20003f02270 */
        /* <DEDUP_REMOVED lines=9> */
[C---:B------:R-:W-:Y:S01]  /*2540*/  ISETP.EQ.AND P1, PT, R19.reuse, -0x4, PT ;  /* 0xfffffffc1300780c */ /* 0x040fe20003f22270 */
        /* <DEDUP_REMOVED lines=11> */
[----:B------:R-:W-:Y:S01]  /*2600*/  ISETP.EQ.AND P2, PT, R19, -0x8, PT ;  /* 0xfffffff81300780c */ /* 0x000fe20003f42270 */
[----:B------:R-:W-:-:S02]  /*2610*/  @P3 IMAD.MOV.U32 R11, RZ, RZ, RZ ;  /* 0x000000ffff0b3224 */ /* 0x000fc400078e00ff */
[----:B------:R-:W-:Y:S02]  /*2620*/  @P3 IMAD.MOV.U32 R14, RZ, RZ, RZ ;  /* 0x000000ffff0e3224 */ /* 0x000fe400078e00ff */
[----:B------:R-:W-:Y:S02]  /*2630*/  @P3 IMAD.MOV.U32 R9, RZ, RZ, RZ ;  /* 0x000000ffff093224 */ /* 0x000fe400078e00ff */
[----:B------:R-:W-:Y:S02]  /*2640*/  @P3 IMAD.MOV.U32 R12, RZ, RZ, RZ ;  /* 0x000000ffff0c3224 */ /* 0x000fe400078e00ff */
[----:B------:R-:W-:Y:S01]  /*2650*/  @P3 IMAD.MOV.U32 R22, RZ, RZ, RZ ;  /* 0x000000ffff163224 */ /* 0x000fe200078e00ff */
[----:B------:R-:W-:Y:S01]  /*2660*/  ISETP.EQ.AND P3, PT, R19, -0xc, PT ;  /* 0xfffffff41300780c */ /* 0x000fe20003f62270 */
[----:B------:R-:W-:Y:S02]  /*2670*/  @P4 IMAD.MOV.U32 R7, RZ, RZ, RZ ;  /* 0x000000ffff074224 */ /* 0x000fe400078e00ff */
[----:B------:R-:W-:-:S02]  /*2680*/  @P4 IMAD.MOV.U32 R11, RZ, RZ, RZ ;  /* 0x000000ffff0b4224 */ /* 0x000fc400078e00ff */
[----:B------:R-:W-:Y:S02]  /*2690*/  @P4 IMAD.MOV.U32 R14, RZ, RZ, RZ ;  /* 0x000000ffff0e4224 */ /* 0x000fe400078e00ff */
[----:B------:R-:W-:Y:S02]  /*26a0*/  @P4 IMAD.MOV.U32 R9, RZ, RZ, RZ ;  /* 0x000000ffff094224 */ /* 0x000fe400078e00ff */
[----:B------:R-:W-:Y:S01]  /*26b0*/  @P4 IMAD.MOV.U32 R12, RZ, RZ, RZ ;  /* 0x000000ffff0c4224 */ /* 0x000fe200078e00ff */
[C---:B------:R-:W-:Y:S01]  /*26c0*/  ISETP.EQ.AND P4, PT, R19.reuse, -0x10, PT ;  /* 0xfffffff01300780c */ /* 0x040fe20003f82270 */
[----:B------:R-:W-:Y:S02]  /*26d0*/  @P5 IMAD.MOV.U32 R6, RZ, RZ, RZ ;  /* 0x000000ffff065224 */ /* 0x000fe400078e00ff */
        /* <DEDUP_REMOVED lines=18> */
[----:B------:R-:W-:Y:S01]  /*2800*/  @P0 IMAD.MOV.U32 R8, RZ, RZ, RZ ;  /* 0x000000ffff080224 */ /* 0x000fe200078e00ff */
[----:B------:R-:W-:Y:S01]  /*2810*/  @P1 MOV R8, RZ ;  /* 0x000000ff00081202 */ /* 0x000fe20000000f00 */
[----:B------:R-:W-:Y:S01]  /*2820*/  @P0 IMAD.MOV.U32 R11, RZ, RZ, RZ ;  /* 0x000000ffff0b0224 */ /* 0x000fe200078e00ff */
[----:B------:R-:W-:Y:S01]  /*2830*/  @P2 MOV R8, RZ ;  /* 0x000000ff00082202 */ /* 0x000fe20000000f00 */
[----:B------:R-:W-:Y:S01]  /*2840*/  @P0 IMAD.MOV.U32 R17, RZ, RZ, RZ ;  /* 0x000000ffff110224 */ /* 0x000fe200078e00ff */
[----:B------:R-:W-:Y:S01]  /*2850*/  ISETP.EQ.AND P0, PT, R19, -0x1c, PT ;  /* 0xffffffe41300780c */ /* 0x000fe20003f02270 */
[----:B------:R-:W-:Y:S01]  /*2860*/  @P1 IMAD.MOV.U32 R4, RZ, RZ, RZ ;  /* 0x000000ffff041224 */ /* 0x000fe200078e00ff */
[----:B------:R-:W-:Y:S01]  /*2870*/  @P2 MOV R4, RZ ;  /* 0x000000ff00042202 */ /* 0x000fe20000000f00 */
[----:B------:R-:W-:Y:S01]  /*2880*/  @P1 IMAD.MOV.U32 R5, RZ, RZ, RZ ;  /* 0x000000ffff051224 */ /* 0x000fe200078e00ff */
[----:B------:R-:W-:Y:S01]  /*2890*/  @P2 MOV R5, RZ ;  /* 0x000000ff00052202 */ /* 0x000fe20000000f00 */
[----:B------:R-:W-:Y:S01]  /*28a0*/  @P1 IMAD.MOV.U32 R6, RZ, RZ, RZ ;  /* 0x000000ffff061224 */ /* 0x000fe200078e00ff */
[----:B------:R-:W-:Y:S01]  /*28b0*/  @P2 MOV R6, RZ ;  /* 0x000000ff00062202 */ /* 0x000fe20000000f00 */
[----:B------:R-:W-:-:S02]  /*28c0*/  @P3 IMAD.MOV.U32 R4, RZ, RZ, RZ ;  /* 0x000000ffff043224 */ /* 0x000fc400078e00ff */
[----:B------:R-:W-:Y:S02]  /*28d0*/  @P1 IMAD.MOV.U32 R7, RZ, RZ, RZ ;  /* 0x000000ffff071224 */ /* 0x000fe400078e00ff */
[----:B------:R-:W-:Y:S01]  /*28e0*/  @P3 IMAD.MOV.U32 R5, RZ, RZ, RZ ;  /* 0x000000ffff053224 */ /* 0x000fe200078e00ff */
[----:B------:R-:W-:Y:S01]  /*28f0*/  @P4 MOV R5, RZ ;  /* 0x000000ff00054202 */ /* 0x000fe20000000f00 */
[----:B------:R-:W-:Y:S01]  /*2900*/  @P4 IMAD.MOV.U32 R4, RZ, RZ, RZ ;  /* 0x000000ffff044224 */ /* 0x000fe200078e00ff */
[----:B------:R-:W-:Y:S01]  /*2910*/  @P5 MOV R5, RZ ;  /* 0x000000ff00055202 */ /* 0x000fe20000000f00 */
[----:B------:R-:W-:Y:S02]  /*2920*/  @P2 IMAD.MOV.U32 R7, RZ, RZ, RZ ;  /* 0x000000ffff072224 */ /* 0x000fe400078e00ff */
[----:B------:R-:W-:Y:S02]  /*2930*/  @P3 IMAD.MOV.U32 R6, RZ, RZ, RZ ;  /* 0x000000ffff063224 */ /* 0x000fe400078e00ff */
[----:B------:R-:W-:-:S02]  /*2940*/  @P5 IMAD.MOV.U32 R4, RZ, RZ, RZ ;  /* 0x000000ffff045224 */ /* 0x000fc400078e00ff */
[----:B------:R-:W-:Y:S01]  /*2950*/  @P1 IMAD.MOV.U32 R11, RZ, RZ, RZ ;  /* 0x000000ffff0b1224 */ /* 0x000fe200078e00ff */
[----:B------:R-:W-:Y:S01]  /*2960*/  @P2 MOV R11, RZ ;  /* 0x000000ff000b2202 */ /* 0x000fe20000000f00 */
[----:B------:R-:W-:Y:S02]  /*2970*/  @P3 IMAD.MOV.U32 R7, RZ, RZ, RZ ;  /* 0x000000ffff073224 */ /* 0x000fe400078e00ff */
[----:B------:R-:W-:Y:S01]  /*2980*/  @P4 IMAD.MOV.U32 R6, RZ, RZ, RZ ;  /* 0x000000ffff064224 */ /* 0x000fe200078e00ff */
[----:B------:R-:W-:Y:S01]  /*2990*/  @P5 MOV R6, RZ ;  /* 0x000000ff00065202 */ /* 0x000fe20000000f00 */
[----:B------:R-:W-:Y:S02]  /*29a0*/  @P6 IMAD.MOV.U32 R4, RZ, RZ, RZ ;  /* 0x000000ffff046224 */ /* 0x000fe400078e00ff */
[----:B------:R-:W-:Y:S02]  /*29b0*/  @P1 IMAD.MOV.U32 R14, RZ, RZ, RZ ;  /* 0x000000ffff0e1224 */ /* 0x000fe400078e00ff */
[----:B------:R-:W-:-:S02]  /*29c0*/  @P3 IMAD.MOV.U32 R8, RZ, RZ, RZ ;  /* 0x000000ffff083224 */ /* 0x000fc400078e00ff */
[----:B------:R-:W-:Y:S02]  /*29d0*/  @P4 IMAD.MOV.U32 R7, RZ, RZ, RZ ;  /* 0x000000ffff074224 */ /* 0x000fe400078e00ff */
[----:B------:R-:W-:Y:S02]  /*29e0*/  @P0 IMAD.MOV.U32 R4, RZ, RZ, RZ ;  /* 0x000000ffff040224 */ /* 0x000fe400078e00ff */
[----:B------:R-:W-:-:S07]  /*29f0*/  @P6 IMAD.MOV.U32 R5, RZ, RZ, RZ ;  /* 0x000000ffff056224 */ /* 0x000fce00078e00ff */
.L_x_10:
[----:B------:R-:W-:Y:S05]  /*2a00*/  BRA.U !UP1, `(.L_x_0) ;  /* 0x0000000909047547 */ /* 0x000fea000b800000 */
[----:B------:R-:W-:Y:S02]  /*2a10*/  UISETP.GE.U32.AND UP0, UPT, UR6, 0x4, UPT ;  /* 0x000000040600788c */ /* 0x000fe4000bf06070 */
[----:B------:R-:W-:-:S07]  /*2a20*/  UISETP.NE.AND UP1, UPT, UR7, URZ, UPT ;  /* 0x000000ff0700728c */ /* 0x000fce000bf25270 */
[----:B------:R-:W-:Y:S05]  /*2a30*/  BRA.U !UP0, `(.L_x_11) ;  /* 0x0000000508587547 */ /* 0x000fea000b800000 */
[----:B------:R-:W-:-:S05]  /*2a40*/  HFMA2 R19, -RZ, RZ, 0, 1.9073486328125e-06 ;  /* 0x00000020ff137431 */ /* 0x000fca00000001ff */
        /* <DEDUP_REMOVED lines=42> */
[C---:B------:R-:W-:Y:S01]  /*2cf0*/  ISETP.EQ.AND P0, PT, R19.reuse, 0x8, PT ;  /* 0x000000081300780c */ /* 0x040fe20003f02270 */
[----:B------:R-:W-:Y:S01]  /*2d00*/  @P2 IMAD.MOV.U32 R17, RZ, RZ, RZ ;  /* 0x000000ffff112224 */ /* 0x000fe200078e00ff */
[C---:B------:R-:W-:Y:S01]  /*2d10*/  ISETP.EQ.AND P1, PT, R19.reuse, 0x4, PT ;  /* 0x000000041300780c */ /* 0x040fe20003f22270 */
        /* <DEDUP_REMOVED lines=38> */
[----:B------:R-:W-:Y:S02]  /*2f80*/  @P3 IMAD.MOV.U32 R6, RZ, RZ, RZ ;  /* 0x000000ffff063224 */ /* 0x000fe400078e00ff */
[----:B------:R-:W-:-:S07]  /*2f90*/  @P4 IMAD.MOV.U32 R5, RZ, RZ, RZ ;  /* 0x000000ffff054224 */ /* 0x000fce00078e00ff */
.L_x_11:
[----:B------:R-:W-:Y:S05]  /*2fa0*/  BRA.U !UP1, `(.L_x_0) ;  /* 0x00000001099c7547 */ /* 0x000fea000b800000 */
[----:B------:R-:W-:-:S05]  /*2fb0*/  UMOV UR4, URZ ;  /* 0x000000ff00047c82 */ /* 0x000fca0008000000 */
.L_x_12:
[----:B------:R-:W-:Y:S01]  /*2fc0*/  HFMA2 R19, -RZ, RZ, 0, 1.9073486328125e-06 ;  /* 0x00000020ff137431 */ /* 0x000fe200000001ff */
[----:B------:R-:W-:-:S04]  /*2fd0*/  UIADD3 UR4, UPT, UPT, UR4, 0x1, URZ ;  /* 0x0000000104047890 */ /* 0x000fc8000fffe0ff */
[----:B------:R-:W-:Y:S01]  /*2fe0*/  UISETP.NE.AND UP0, UPT, UR4, UR7, UPT ;  /* 0x000000070400728c */ /* 0x000fe2000bf05270 */
[C---:B------:R-:W-:Y:S02]  /*2ff0*/  IMAD R19, R18.reuse, 0x4, R19 ;  /* 0x0000000412137824 */ /* 0x040fe400078e0213 */
[----:B------:R-:W-:-:S03]  /*3000*/  VIADD R18, R18, 0x1 ;  /* 0x0000000112127836 */ /* 0x000fc60000000000 */
[C---:B------:R-:W-:Y:S02]  /*3010*/  ISETP.EQ.AND P2, PT, R19.reuse, RZ, PT ;  /* 0x000000ff1300720c */ /* 0x040fe40003f42270 */
        /* <DEDUP_REMOVED lines=8> */
[C---:B------:R-:W-:Y:S02]  /*30a0*/  ISETP.EQ.AND P2, PT, R19.reuse, 0x1c, PT ;  /* 0x0000001c1300780c */ /* 0x040fe40003f42270 */
[C---:B------:R-:W-:Y:S01]  /*30b0*/  ISETP.EQ.AND P1, PT, R19.reuse, 0x20, PT ;  /* 0x000000201300780c */ /* 0x040fe20003f22270 */
[----:B------:R-:W-:Y:S01]  /*30c0*/  @P4 IMAD.MOV.U32 R7, RZ, RZ, RZ ;  /* 0x000000ffff074224 */ /* 0x000fe200078e00ff */
[----:B------:R-:W-:Y:S02]  /*30d0*/  @P0 MOV R6, RZ ;  /* 0x000000ff00060202 */ /* 0x000fe40000000f00 */
[----:B------:R-:W-:Y:S01]  /*30e0*/  @P6 MOV R8, RZ ;  /* 0x000000ff00086202 */ /* 0x000fe20000000f00 */
[----:B------:R-:W-:Y:S01]  /*30f0*/  @P5 IMAD.MOV.U32 R11, RZ, RZ, RZ ;  /* 0x000000ffff0b5224 */ /* 0x000fe200078e00ff */
[----:B------:R-:W-:-:S02]  /*3100*/  ISETP.EQ.AND P0, PT, R19, 0x24, PT ;  /* 0x000000241300780c */ /* 0x000fc40003f02270 */
[----:B------:R-:W-:Y:S02]  /*3110*/  @P3 MOV R14, RZ ;  /* 0x000000ff000e3202 */ /* 0x000fe40000000f00 */
[C---:B------:R-:W-:Y:S01]  /*3120*/  ISETP.EQ.AND P4, PT, R19.reuse, 0x28, PT ;  /* 0x000000281300780c */ /* 0x040fe20003f82270 */
[----:B------:R-:W-:Y:S01]  /*3130*/  @P2 IMAD.MOV.U32 R17, RZ, RZ, RZ ;  /* 0x000000ffff112224 */ /* 0x000fe200078e00ff */
[C---:B------:R-:W-:Y:S02]  /*3140*/  ISETP.EQ.AND P6, PT, R19.reuse, 0x2c, PT ;  /* 0x0000002c1300780c */ /* 0x040fe40003fc2270 */
[----:B------:R-:W-:Y:S02]  /*3150*/  @P1 MOV R9, RZ ;  /* 0x000000ff00091202 */ /* 0x000fe40000000f00 */
[C---:B------:R-:W-:Y:S02]  /*3160*/  ISETP.EQ.AND P5, PT, R19.reuse, 0x30, PT ;  /* 0x000000301300780c */ /* 0x040fe40003fa2270 */
[----:B------:R-:W-:-:S02]  /*3170*/  ISETP.EQ.AND P3, PT, R19, 0x34, PT ;  /* 0x000000341300780c */ /* 0x000fc40003f62270 */
[C---:B------:R-:W-:Y:S02]  /*3180*/  ISETP.EQ.AND P2, PT, R19.reuse, 0x38, PT ;  /* 0x000000381300780c */ /* 0x040fe40003f42270 */
[----:B------:R-:W-:Y:S01]  /*3190*/  ISETP.EQ.AND P1, PT, R19, 0x3c, PT ;  /* 0x0000003c1300780c */ /* 0x000fe20003f22270 */
[----:B------:R-:W-:Y:S01]  /*31a0*/  @P4 IMAD.MOV.U32 R15, RZ, RZ, RZ ;  /* 0x000000ffff0f4224 */ /* 0x000fe200078e00ff */
[----:B------:R-:W-:Y:S02]  /*31b0*/  @P0 MOV R12, RZ ;  /* 0x000000ff000c0202 */ /* 0x000fe40000000f00 */
[----:B------:R-:W-:-:S03]  /*31c0*/  @P6 MOV R22, RZ ;  /* 0x000000ff00166202 */ /* 0x000fc60000000f00 */
[----:B------:R-:W-:Y:S02]  /*31d0*/  @P5 IMAD.MOV.U32 R10, RZ, RZ, RZ ;  /* 0x000000ffff0a5224 */ /* 0x000fe400078e00ff */
[----:B------:R-:W-:Y:S02]  /*31e0*/  @P3 MOV R13, RZ ;  /* 0x000000ff000d3202 */ /* 0x000fe40000000f00 */
[----:B------:R-:W-:Y:S02]  /*31f0*/  @P2 IMAD.MOV.U32 R16, RZ, RZ, RZ ;  /* 0x000000ffff102224 */ /* 0x000fe400078e00ff */
[----:B------:R-:W-:Y:S01]  /*3200*/  @P1 MOV R23, RZ ;  /* 0x000000ff00171202 */ /* 0x000fe20000000f00 */
[----:B------:R-:W-:Y:S06]  /*3210*/  BRA.U UP0, `(.L_x_12) ;  /* 0xfffffffd00687547 */ /* 0x000fec000b83ffff */
.L_x_0:
[----:B------:R-:W0:Y:S01]  /*3220*/  LDCU UR6, c[0x0][0x3a4] ;  /* 0x00007480ff0677ac */ /* 0x000e220008000800 */
[----:B------:R-:W-:Y:S01]  /*3230*/  IMAD.MOV.U32 R24, RZ, RZ, RZ ;  /* 0x000000ffff187224 */ /* 0x000fe200078e00ff */
[----:B0-----:R-:W-:-:S09]  /*3240*/  UISETP.GE.AND UP0, UPT, UR6, 0x1, UPT ;  /* 0x000000010600788c */ /* 0x001fd2000bf06270 */
[----:B------:R-:W-:Y:S05]  /*3250*/  BRA.U !UP0, `(.L_x_13) ;  /* 0x0000002d08607547 */ /* 0x000fea000b800000 */
[----:B------:R-:W-:-:S04]  /*3260*/  MOV R18, UR11 ;  /* 0x0000000b00127c02 */ /* 0x000fc80008000f00 */
[----:B------:R-:W-:-:S13]  /*3270*/  ISETP.GE.AND P0, PT, R18, 0x1, PT ;  /* 0x000000011200780c */ /* 0x000fda0003f06270 */
[----:B------:R-:W-:Y:S05]  /*3280*/  @!P0 BRA `(.L_x_14) ;  /* 0x0000002400e08947 */ /* 0x000fea0003800000 */
[----:B------:R-:W-:Y:S01]  /*3290*/  UISETP.LT.AND UP0, UPT, UR5, 0x1, UPT ;  /* 0x000000010500788c */ /* 0x000fe2000bf01270 */
[----:B------:R-:W-:Y:S02]  /*32a0*/  HFMA2 R24, -RZ, RZ, 0, 0 ;  /* 0x00000000ff187431 */ /* 0x000fe400000001ff */
[----:B------:R-:W-:Y:S01]  /*32b0*/  IMAD.MOV.U32 R25, RZ, RZ, -0x800000 ;  /* 0xff800000ff197424 */ /* 0x000fe200078e00ff */
[----:B------:R-:W-:Y:S01]  /*32c0*/  UMOV UR4, URZ ;  /* 0x000000ff00047c82 */ /* 0x000fe20008000000 */
[----:B------:R-:W-:-:S04]  /*32d0*/  USEL UR10, UR5, 0x1, !UP0 ;  /* 0x00000001050a7887 */ /* 0x000fc8000c000000 */
[----:B------:R-:W-:Y:S02]  /*32e0*/  ULOP3.LUT UR12, UR10, 0x7, URZ, 0xc0, !UPT ;  /* 0x000000070a0c7892 */ /* 0x000fe4000f8ec0ff */
[----:B------:R-:W-:Y:S02]  /*32f0*/  ULOP3.LUT UR13, UR10, 0x3, URZ, 0xc0, !UPT ;  /* 0x000000030a0d7892 */ /* 0x000fe4000f8ec0ff */
[----:B------:R-:W-:Y:S02]  /*3300*/  ULOP3.LUT UR6, UR10, 0x3fffff8, URZ, 0xc0, !UPT ;  /* 0x03fffff80a067892 */ /* 0x000fe4000f8ec0ff */
[----:B------:R-:W-:-:S12]  /*3310*/  ULOP3.LUT UR14, UR10, 0x3fffffc, URZ, 0xc0, !UPT ;  /* 0x03fffffc0a0e7892 */ /* 0x000fd8000f8ec0ff */
.L_x_36:
[----:B------:R-:W0:Y:S01]  /*3320*/  LDC R18, c[0x0][0x3a8] ;  /* 0x0000ea00ff127b82 */ /* 0x000e220000000800 */
[----:B------:R-:W-:Y:S01]  /*3330*/  MOV R26, RZ ;  /* 0x000000ff001a7202 */ /* 0x000fe20000000f00 */
[----:B------:R-:W-:Y:S01]  /*3340*/  IMAD.MOV.U32 R28, RZ, RZ, RZ ;  /* 0x000000ffff1c7224 */ /* 0x000fe200078e00ff */
[----:B0-----:R-:W-:-:S13]  /*3350*/  R2UR UR11, R18 ;  /* 0x00000000120b72ca */ /* 0x001fda00000e0000 */
[----:B------:R-:W-:-:S05]  /*3360*/  IMAD.U32 R18, RZ, RZ, UR11 ;  /* 0x0000000bff127e24 */ /* 0x000fca000f8e00ff */
[----:B------:R-:W-:-:S13]  /*3370*/  ISETP.GE.U32.AND P0, PT, R18, 0xe1, PT ;  /* 0x000000e11200780c */ /* 0x000fda0003f06070 */
[----:B------:R-:W-:Y:S05]  /*3380*/  @!P0 BRA `(.L_x_15) ;  /* 0x0000000c003c8947 */ /* 0x000fea0003800000 */
[----:B------:R-:W-:Y:S02]  /*3390*/  ISETP.GE.AND P4, PT, R3, UR11, PT ;  /* 0x0000000b03007c0c */ /* 0x000fe4000bf86270 */
[----:B------:R-:W-:-:S11]  /*33a0*/  MOV R18, UR4 ;  /* 0x0000000400127c02 */ /* 0x000fd60008000f00 */
[----:B------:R-:W0:Y:S01]  /*33b0*/  @!P4 LDC.64 R20, c[0x0][0x388] ;  /* 0x0000e200ff14cb82 */ /* 0x000e220000000a00 */
[----:B------:R-:W-:-:S04]  /*33c0*/  @!P4 IMAD R27, R18, UR11, R3 ;  /* 0x0000000b121bcc24 */ /* 0x000fc8000f8e0203 */
[----:B0-----:R-:W-:-:S05]  /*33d0*/  @!P4 IMAD.WIDE.U32 R26, R27, 0x2, R20 ;  /* 0x000000021b1ac825 */ /* 0x001fca00078e0014 */
[----:B------:R0:W2:Y:S01]  /*33e0*/  @!P4 LDG.E.U16.CONSTANT R19, desc[UR8][R26.64] ;  /* 0x000000081a13c981 */ /* 0x0000a2000c1e9500 */
[C---:B------:R-:W-:Y:S01]  /*33f0*/  IADD3 R28, PT, PT, R3.reuse, 0x40, RZ ;  /* 0x00000040031c7810 */ /* 0x040fe20007ffe0ff */
[C---:B------:R-:W-:Y:S01]  /*3400*/  VIADD R33, R3.reuse, 0x20 ;  /* 0x0000002003217836 */ /* 0x040fe20000000000 */
[C---:B------:R-:W-:Y:S01]  /*3410*/  IADD3 R35, PT, PT, R3.reuse, 0x80, RZ ;  /* 0x0000008003237810 */ /* 0x040fe20007ffe0ff */
[----:B------:R-:W-:Y:S01]  /*3420*/  VIADD R29, R3, 0x60 ;  /* 0x00000060031d7836 */ /* 0x000fe20000000000 */
[----:B------:R-:W-:Y:S02]  /*3430*/  ISETP.GE.AND P1, PT, R28, UR11, PT ;  /* 0x0000000b1c007c0c */ /* 0x000fe4000bf26270 */
[----:B------:R-:W-:Y:S02]  /*3440*/  ISETP.GE.AND P0, PT, R33, UR11, PT ;  /* 0x0000000b21007c0c */ /* 0x000fe4000bf06270 */
[----:B------:R-:W-:Y:S01]  /*3450*/  ISETP.GE.AND P2, PT, R29, UR11, PT ;  /* 0x0000000b1d007c0c */ /* 0x000fe2000bf46270 */
[----:B0-----:R-:W-:Y:S01]  /*3460*/  IMAD.MOV.U32 R26, RZ, RZ, RZ ;  /* 0x000000ffff1a7224 */ /* 0x001fe200078e00ff */
[----:B------:R-:W-:-:S07]  /*3470*/  ISETP.GE.AND P3, PT, R35, UR11, PT ;  /* 0x0000000b23007c0c */ /* 0x000fce000bf66270 */
[----:B------:R-:W0:Y:S02]  /*3480*/  @!P1 LDC.64 R20, c[0x0][0x388] ;  /* 0x0000e200ff149b82 */ /* 0x000e240000000a00 */
[----:B------:R-:W-:-:S06]  /*3490*/  @!P0 IMAD R27, R18, UR11, R33 ;  /* 0x0000000b121b8c24 */ /* 0x000fcc000f8e0221 */
[----:B------:R-:W1:Y:S08]  /*34a0*/  @!P2 LDC.64 R32, c[0x0][0x388] ;  /* 0x0000e200ff20ab82 */ /* 0x000e700000000a00 */
[----:B------:R-:W3:Y:S01]  /*34b0*/  @!P3 LDC.64 R36, c[0x0][0x388] ;  /* 0x0000e200ff24bb82 */ /* 0x000ee20000000a00 */
[C---:B------:R-:W-:Y:S02]  /*34c0*/  @!P2 IMAD R29, R18.reuse, UR11, R29 ;  /* 0x0000000b121dac24 */ /* 0x040fe4000f8e021d */
[----:B------:R-:W-:-:S05]  /*34d0*/  @!P3 IMAD R35, R18, UR11, R35 ;  /* 0x0000000b1223bc24 */ /* 0x000fca000f8e0223 */
[----:B------:R-:W4:Y:S01]  /*34e0*/  @!P0 LDC.64 R30, c[0x0][0x388] ;  /* 0x0000e200ff1e8b82 */ /* 0x000f220000000a00 */
[----:B-1----:R-:W-:Y:S01]  /*34f0*/  @!P2 IMAD.WIDE.U32 R32, R29, 0x2, R32 ;  /* 0x000000021d20a825 */ /* 0x002fe200078e0020 */
[----:B------:R-:W-:-:S03]  /*3500*/  IADD3 R34, PT, PT, R3, 0xe0, RZ ;  /* 0x000000e003227810 */ /* 0x000fc60007ffe0ff */
[----:B---3--:R-:W-:Y:S02]  /*3510*/  @!P3 IMAD.WIDE.U32 R36, R35, 0x2, R36 ;  /* 0x000000022324b825 */ /* 0x008fe400078e0024 */
[----:B------:R-:W3:Y:S02]  /*3520*/  @!P2 LDG.E.U16.CONSTANT R32, desc[UR8][R32.64] ;  /* 0x000000082020a981 */ /* 0x000ee4000c1e9500 */
[----:B------:R-:W-:Y:S01]  /*3530*/  VIADD R35, R3, 0xc0 ;  /* 0x000000c003237836 */ /* 0x000fe20000000000 */
[----:B------:R-:W-:Y:S01]  /*3540*/  ISETP.GE.AND P6, PT, R34, UR11, PT ;  /* 0x0000000b22007c0c */ /* 0x000fe2000bfc6270 */
[----:B----4-:R-:W-:-:S03]  /*3550*/  @!P0 IMAD.WIDE.U32 R30, R27, 0x2, R30 ;  /* 0x000000021b1e8825 */ /* 0x010fc600078e001e */
[----:B------:R-:W-:Y:S01]  /*3560*/  ISETP.GE.AND P5, PT, R35, UR11, PT ;  /* 0x0000000b23007c0c */ /* 0x000fe2000bfa6270 */
[----:B------:R-:W4:Y:S04]  /*3570*/  @!P3 LDG.E.U16.CONSTANT R33, desc[UR8][R36.64] ;  /* 0x000000082421b981 */ /* 0x000f28000c1e9500 */
[----:B------:R1:W5:Y:S08]  /*3580*/  @!P0 LDG.E.U16.CONSTANT R30, desc[UR8][R30.64] ;  /* 0x000000081e1e8981 */ /* 0x000370000c1e9500 */
[----:B------:R-:W-:-:S02]  /*3590*/  @!P5 IMAD R35, R18, UR11, R35 ;  /* 0x0000000b1223dc24 */ /* 0x000fc4000f8e0223 */
[----:B-1----:R-:W-:Y:S02]  /*35a0*/  @!P6 IMAD R31, R18, UR11, R34 ;  /* 0x0000000b121fec24 */ /* 0x002fe4000f8e0222 */
[----:B--2---:R-:W-:-:S05]  /*35b0*/  @!P4 HADD2.F32 R19, -RZ, R19.H0_H0 ;  /* 0x20000013ff13c230 */ /* 0x004fca0000004100 */
[----:B------:R-:W-:Y:S01]  /*35c0*/  @!P4 FFMA R26, R19, R4, RZ ;  /* 0x00000004131ac223 */ /* 0x000fe200000000ff */
[----:B------:R-:W-:-:S04]  /*35d0*/  @!P1 IMAD R19, R18, UR11, R28 ;  /* 0x0000000b12139c24 */ /* 0x000fc8000f8e021c */
[----:B0-----:R-:W-:Y:S01]  /*35e0*/  @!P1 IMAD.WIDE.U32 R20, R19, 0x2, R20 ;  /* 0x0000000213149825 */ /* 0x001fe200078e0014 */
[----:B------:R-:W-:-:S04]  /*35f0*/  IADD3 R19, PT, PT, R3, 0xa0, RZ ;  /* 0x000000a003137810 */ /* 0x000fc80007ffe0ff */
[----:B------:R-:W-:Y:S01]  /*3600*/  ISETP.GE.AND P4, PT, R19, UR11, PT ;  /* 0x0000000b13007c0c */ /* 0x000fe2000bf86270 */
[----:B------:R0:W2:Y:S02]  /*3610*/  @!P1 LDG.E.U16.CONSTANT R27, desc[UR8][R20.64] ;  /* 0x00000008141b9981 */ /* 0x0000a4000c1e9500 */
[----:B0-----:R-:W0:Y:S10]  /*3620*/  @!P5 LDC.64 R20, c[0x0][0x388] ;  /* 0x0000e200ff14db82 */ /* 0x001e340000000a00 */
[----:B------:R-:W1:Y:S01]  /*3630*/  @!P4 LDC.64 R28, c[0x0][0x388] ;  /* 0x0000e200ff1ccb82 */ /* 0x000e620000000a00 */
[----:B------:R-:W-:-:S04]  /*3640*/  @!P4 IMAD R19, R18, UR11, R19 ;  /* 0x0000000b1213cc24 */ /* 0x000fc8000f8e0213 */
[----:B-1----:R-:W-:-:S03]  /*3650*/  @!P4 IMAD.WIDE.U32 R28, R19, 0x2, R28 ;  /* 0x00000002131cc825 */ /* 0x002fc600078e001c */
[----:B------:R-:W1:Y:S01]  /*3660*/  @!P6 LDC.64 R18, c[0x0][0x388] ;  /* 0x0000e200ff12eb82 */ /* 0x000e620000000a00 */
[----:B0-----:R-:W-:Y:S02]  /*3670*/  @!P5 IMAD.WIDE.U32 R20, R35, 0x2, R20 ;  /* 0x000000022314d825 */ /* 0x001fe400078e0014 */
[----:B------:R-:W2:Y:S04]  /*3680*/  @!P4 LDG.E.U16.CONSTANT R28, desc[UR8][R28.64] ;  /* 0x000000081c1cc981 */ /* 0x000ea8000c1e9500 */
[----:B------:R-:W2:Y:S01]  /*3690*/  @!P5 LDG.E.U16.CONSTANT R20, desc[UR8][R20.64] ;  /* 0x000000081414d981 */ /* 0x000ea2000c1e9500 */
[----:B-1----:R-:W-:-:S06]  /*36a0*/  @!P6 IMAD.WIDE.U32 R18, R31, 0x2, R18 ;  /* 0x000000021f12e825 */ /* 0x002fcc00078e0012 */
[----:B------:R-:W2:Y:S01]  /*36b0*/  @!P6 LDG.E.U16.CONSTANT R18, desc[UR8][R18.64] ;  /* 0x000000081212e981 */ /* 0x000ea2000c1e9500 */
[----:B-----5:R-:W-:-:S05]  /*36c0*/  @!P0 HADD2.F32 R31, -RZ, R30.H0_H0 ;  /* 0x2000001eff1f8230 */ /* 0x020fca0000004100 */
[----:B------:R-:W-:Y:S01]  /*36d0*/  @!P0 FFMA R26, R31, R5, R26 ;  /* 0x000000051f1a8223 */ /* 0x000fe2000000001a */
[----:B---3--:R-:W-:Y:S02]  /*36e0*/  @!P2 HADD2.F32 R31, -RZ, R32.H0_H0 ;  /* 0x20000020ff1fa230 */ /* 0x008fe40000004100 */
[----:B----4-:R-:W-:Y:S01]  /*36f0*/  @!P3 HADD2.F32 R33, -RZ, R33.H0_H0 ;  /* 0x20000021ff21b230 */ /* 0x010fe20000004100 */
[----:B------:R-:W-:Y:S01]  /*3700*/  UISETP.NE.AND UP0, UPT, UR6, 0x8, UPT ;  /* 0x000000080600788c */ /* 0x000fe2000bf05270 */
[----:B--2---:R-:W-:-:S05]  /*3710*/  @!P1 HADD2.F32 R27, -RZ, R27.H0_H0 ;  /* 0x2000001bff1b9230 */ /* 0x004fca0000004100 */
[----:B------:R-:W-:-:S04]  /*3720*/  @!P1 FFMA R26, R27, R6, R26 ;  /* 0x000000061b1a9223 */ /* 0x000fc8000000001a */
[----:B------:R-:W-:-:S04]  /*3730*/  @!P2 FFMA R26, R31, R7, R26 ;  /* 0x000000071f1aa223 */ /* 0x000fc8000000001a */
[----:B------:R-:W-:Y:S01]  /*3740*/  @!P3 FFMA R26, R33, R8, R26 ;  /* 0x00000008211ab223 */ /* 0x000fe2000000001a */
[----:B------:R-:W-:Y:S02]  /*3750*/  @!P4 HADD2.F32 R27, -RZ, R28.H0_H0 ;  /* 0x2000001cff1bc230 */ /* 0x000fe40000004100 */
[----:B------:R-:W-:-:S03]  /*3760*/  @!P5 HADD2.F32 R21, -RZ, R20.H0_H0 ;  /* 0x20000014ff15d230 */ /* 0x000fc60000004100 */
[----:B------:R-:W-:-:S04]  /*3770*/  @!P4 FFMA R26, R27, R11, R26 ;  /* 0x0000000b1b1ac223 */ /* 0x000fc8000000001a */
[----:B------:R-:W-:Y:S01]  /*3780*/  @!P5 FFMA R26, R21, R14, R26 ;  /* 0x0000000e151ad223 */ /* 0x000fe2000000001a */
[----:B------:R-:W-:Y:S02]  /*3790*/  IMAD.U32 R28, RZ, RZ, UR6 ;  /* 0x00000006ff1c7e24 */ /* 0x000fe4000f8e00ff */
[----:B------:R-:W-:-:S05]  /*37a0*/  @!P6 HADD2.F32 R19, -RZ, R18.H0_H0 ;  /* 0x20000012ff13e230 */ /* 0x000fca0000004100 */
[----:B------:R-:W-:Y:S01]  /*37b0*/  @!P6 FFMA R26, R19, R17, R26 ;  /* 0x00000011131ae223 */ /* 0x000fe2000000001a */
[----:B------:R-:W-:Y:S06]  /*37c0*/  BRA.U !UP0, `(.L_x_15) ;  /* 0x00000009082c7547 */ /* 0x000fec000b800000 */
[----:B------:R-:W0:Y:S01]  /*37d0*/  LDC R27, c[0x0][0x3a8] ;  /* 0x0000ea00ff1b7b82 */ /* 0x000e220000000800 */
[----:B------:R-:W-:-:S07]  /*37e0*/  HFMA2 R30, -RZ, RZ, 0, 4.76837158203125e-07 ;  /* 0x00000008ff1e7431 */ /* 0x000fce00000001ff */
.L_x_16:
[----:B0-----:R-:W-:Y:S01]  /*37f0*/  R2UR UR11, R27 ;  /* 0x000000001b0b72ca */ /* 0x001fe200000e0000 */
[----:B------:R-:W-:Y:S02]  /*3800*/  IMAD R29, R30, 0x20, R3 ;  /* 0x000000201e1d7824 */ /* 0x000fe400078e0203 */
[----:B------:R-:W-:-:S03]  /*3810*/  IMAD.U32 R32, RZ, RZ, UR4 ;  /* 0x00000004ff207e24 */ /* 0x000fc6000f8e00ff */
[C---:B------:R-:W-:Y:S02]  /*3820*/  IADD3 R33, PT, PT, R29.reuse, 0x20, RZ ;  /* 0x000000201d217810 */ /* 0x040fe40007ffe0ff */
[----:B------:R-:W-:-:S05]  /*3830*/  IADD3 R31, PT, PT, R29, 0x40, RZ ;  /* 0x000000401d1f7810 */ /* 0x000fca0007ffe0ff */
[----:B------:R-:W-:Y:S02]  /*3840*/  ISETP.GE.AND P4, PT, R29, UR11, PT ;  /* 0x0000000b1d007c0c */ /* 0x000fe4000bf86270 */
[----:B------:R-:W-:Y:S02]  /*3850*/  ISETP.GE.AND P3, PT, R33, UR11, PT ;  /* 0x0000000b21007c0c */ /* 0x000fe4000bf66270 */
[----:B------:R-:W-:-:S09]  /*3860*/  ISETP.GE.AND P0, PT, R31, UR11, PT ;  /* 0x0000000b1f007c0c */ /* 0x000fd2000bf06270 */
[----:B------:R-:W0:Y:S01]  /*3870*/  @!P4 LDC.64 R18, c[0x0][0x388] ;  /* 0x0000e200ff12cb82 */ /* 0x000e220000000a00 */
[----:B------:R-:W-:-:S07]  /*3880*/  @!P4 IMAD R35, R32, UR11, R29 ;  /* 0x0000000b2023cc24 */ /* 0x000fce000f8e021d */
[----:B------:R-:W1:Y:S01]  /*3890*/  @!P3 LDC.64 R20, c[0x0][0x388] ;  /* 0x0000e200ff14bb82 */ /* 0x000e620000000a00 */
[----:B------:R-:W-:Y:S02]  /*38a0*/  @!P3 IMAD R33, R32, UR11, R33 ;  /* 0x0000000b2021bc24 */ /* 0x000fe4000f8e0221 */
[----:B0-----:R-:W-:-:S05]  /*38b0*/  @!P4 IMAD.WIDE.U32 R34, R35, 0x2, R18 ;  /* 0x000000022322c825 */ /* 0x001fca00078e0012 */
[----:B------:R-:W0:Y:S01]  /*38c0*/  @!P0 LDC.64 R18, c[0x0][0x388] ;  /* 0x0000e200ff128b82 */ /* 0x000e220000000a00 */
[----:B------:R2:W3:Y:S01]  /*38d0*/  @!P4 LDG.E.U16.CONSTANT R34, desc[UR8][R34.64] ;  /* 0x000000082222c981 */ /* 0x0004e2000c1e9500 */
[----:B-1----:R-:W-:-:S06]  /*38e0*/  @!P3 IMAD.WIDE.U32 R20, R33, 0x2, R20 ;  /* 0x000000022114b825 */ /* 0x002fcc00078e0014 */
[----:B------:R-:W4:Y:S01]  /*38f0*/  @!P3 LDG.E.U16.CONSTANT R20, desc[UR8][R20.64] ;  /* 0x000000081414b981 */ /* 0x000f22000c1e9500 */
[----:B------:R-:W-:-:S04]  /*3900*/  @!P0 IMAD R31, R32, UR11, R31 ;  /* 0x0000000b201f8c24 */ /* 0x000fc8000f8e021f */
[----:B0-----:R-:W-:-:S05]  /*3910*/  @!P0 IMAD.WIDE.U32 R18, R31, 0x2, R18 ;  /* 0x000000021f128825 */ /* 0x001fca00078e0012 */
[----:B------:R0:W5:Y:S01]  /*3920*/  @!P0 LDG.E.U16.CONSTANT R36, desc[UR8][R18.64] ;  /* 0x0000000812248981 */ /* 0x000162000c1e9500 */
[----:B------:R-:W-:Y:S01]  /*3930*/  IMAD.SHL.U32 R28, R30, 0x4, RZ ;  /* 0x000000041e1c7824 */ /* 0x000fe200078e00ff */
[C---:B------:R-:W-:Y:S02]  /*3940*/  IADD3 R33, PT, PT, R29.reuse, 0x80, RZ ;  /* 0x000000801d217810 */ /* 0x040fe40007ffe0ff */
[----:B--2---:R-:W-:Y:S02]  /*3950*/  IADD3 R35, PT, PT, R29, 0xa0, RZ ;  /* 0x000000a01d237810 */ /* 0x004fe40007ffe0ff */
[C---:B------:R-:W-:Y:S02]  /*3960*/  ISETP.EQ.AND P5, PT, R28.reuse, RZ, !P4 ;  /* 0x000000ff1c00720c */ /* 0x040fe400067a2270 */
[C---:B------:R-:W-:Y:S02]  /*3970*/  ISETP.EQ.AND P6, PT, R28.reuse, 0x10, !P4 ;  /* 0x000000101c00780c */ /* 0x040fe400067c2270 */
[----:B------:R-:W-:-:S02]  /*3980*/  ISETP.EQ.AND P2, PT, R28, 0x20, !P4 ;  /* 0x000000201c00780c */ /* 0x000fc40006742270 */
[----:B------:R-:W-:-:S07]  /*3990*/  ISETP.EQ.AND P1, PT, R28, 0x30, !P4 ;  /* 0x000000301c00780c */ /* 0x000fce0006722270 */
[----:B------:R-:W-:Y:S02]  /*39a0*/  @P5 MOV R31, R4 ;  /* 0x00000004001f5202 */ /* 0x000fe40000000f00 */
[----:B------:R-:W-:Y:S01]  /*39b0*/  @P6 IMAD.MOV.U32 R31, RZ, RZ, R8 ;  /* 0x000000ffff1f6224 */ /* 0x000fe200078e0008 */
[C---:B------:R-:W-:Y:S02]  /*39c0*/  ISETP.EQ.AND P5, PT, R28.reuse, RZ, !P3 ;  /* 0x000000ff1c00720c */ /* 0x040fe40005fa2270 */
[----:B------:R-:W-:Y:S01]  /*39d0*/  @P2 MOV R31, R9 ;  /* 0x00000009001f2202 */ /* 0x000fe20000000f00 */
[----:B------:R-:W-:Y:S01]  /*39e0*/  @P1 IMAD.MOV.U32 R31, RZ, RZ, R10 ;  /* 0x000000ffff1f1224 */ /* 0x000fe200078e000a */
[C---:B------:R-:W-:Y:S02]  /*39f0*/  ISETP.EQ.AND P6, PT, R28.reuse, 0x10, !P3 ;  /* 0x000000101c00780c */ /* 0x040fe40005fc2270 */
[C---:B------:R-:W-:Y:S02]  /*3a00*/  ISETP.EQ.AND P2, PT, R28.reuse, 0x20, !P3 ;  /* 0x000000201c00780c */ /* 0x040fe40005f42270 */
[----:B------:R-:W-:-:S05]  /*3a10*/  ISETP.EQ.AND P1, PT, R28, 0x30, !P3 ;  /* 0x000000301c00780c */ /* 0x000fca0005f22270 */
[----:B0-----:R-:W-:Y:S02]  /*3a20*/  @P5 MOV R18, R5 ;  /* 0x0000000500125202 */ /* 0x001fe40000000f00 */
[C---:B------:R-:W-:Y:S02]  /*3a30*/  ISETP.EQ.AND P5, PT, R28.reuse, 0x10, !P0 ;  /* 0x000000101c00780c */ /* 0x040fe400047a2270 */
[----:B------:R-:W-:Y:S02]  /*3a40*/  @P6 IMAD.MOV.U32 R18, RZ, RZ, R11 ;  /* 0x000000ffff126224 */ /* 0x000fe400078e000b */
[----:B------:R-:W-:Y:S02]  /*3a50*/  @P2 MOV R18, R12 ;  /* 0x0000000c00122202 */ /* 0x000fe40000000f00 */
[----:B------:R-:W-:Y:S02]  /*3a60*/  @P1 MOV R18, R13 ;  /* 0x0000000d00121202 */ /* 0x000fe40000000f00 */
[----:B------:R-:W-:-:S02]  /*3a70*/  ISETP.EQ.AND P1, PT, R28, 0x20, !P0 ;  /* 0x000000201c00780c */ /* 0x000fc40004722270 */
[----:B------:R-:W-:Y:S01]  /*3a80*/  ISETP.EQ.AND P2, PT, R28, 0x30, !P0 ;  /* 0x000000301c00780c */ /* 0x000fe20004742270 */
[----:B---3--:R-:W-:-:S05]  /*3a90*/  @!P4 HADD2.F32 R19, -RZ, R34.H0_H0 ;  /* 0x20000022ff13c230 */ /* 0x008fca0000004100 */
[----:B------:R-:W-:Y:S01]  /*3aa0*/  @!P4 FFMA R26, R19, R31, R26 ;  /* 0x0000001f131ac223 */ /* 0x000fe2000000001a */
[----:B------:R-:W-:Y:S01]  /*3ab0*/  VIADD R31, R29, 0x60 ;  /* 0x000000601d1f7836 */ /* 0x000fe20000000000 */
[----:B------:R-:W-:Y:S01]  /*3ac0*/  ISETP.EQ.AND P4, PT, R28, RZ, !P0 ;  /* 0x000000ff1c00720c */ /* 0x000fe20004782270 */
[----:B----4-:R-:W-:-:S03]  /*3ad0*/  @!P3 HADD2.F32 R19, -RZ, R20.H0_H0 ;  /* 0x20000014ff13b230 */ /* 0x010fc60000004100 */
[----:B------:R-:W-:Y:S02]  /*3ae0*/  ISETP.GE.AND P6, PT, R31, UR11, PT ;  /* 0x0000000b1f007c0c */ /* 0x000fe4000bfc6270 */
[----:B------:R-:W-:Y:S01]  /*3af0*/  @!P3 FFMA R26, R19, R18, R26 ;  /* 0x00000012131ab223 */ /* 0x000fe2000000001a */
[----:B------:R-:W-:-:S06]  /*3b00*/  ISETP.GE.AND P3, PT, R33, UR11, PT ;  /* 0x0000000b21007c0c */ /* 0x000fcc000bf66270 */
[----:B------:R-:W-:Y:S02]  /*3b10*/  @P4 IMAD.MOV.U32 R20, RZ, RZ, R6 ;  /* 0x000000ffff144224 */ /* 0x000fe400078e0006 */
[----:B------:R-:W-:Y:S01]  /*3b20*/  @P5 IMAD.MOV.U32 R20, RZ, RZ, R14 ;  /* 0x000000ffff145224 */ /* 0x000fe200078e000e */
[----:B------:R-:W-:Y:S01]  /*3b30*/  @P1 MOV R20, R15 ;  /* 0x0000000f00141202 */ /* 0x000fe20000000f00 */
[----:B------:R-:W0:Y:S01]  /*3b40*/  @!P6 LDC.64 R18, c[0x0][0x388] ;  /* 0x0000e200ff12eb82 */ /* 0x000e220000000a00 */
[----:B------:R-:W-:Y:S01]  /*3b50*/  @P2 IMAD.MOV.U32 R20, RZ, RZ, R16 ;  /* 0x000000ffff142224 */ /* 0x000fe200078e0010 */
[----:B------:R-:W-:Y:S01]  /*3b60*/  ISETP.GE.AND P2, PT, R35, UR11, PT ;  /* 0x0000000b23007c0c */ /* 0x000fe2000bf46270 */
[----:B-----5:R-:W-:Y:S02]  /*3b70*/  @!P0 HADD2.F32 R21, -RZ, R36.H0_H0 ;  /* 0x20000024ff158230 */ /* 0x020fe40000004100 */
[----:B------:R-:W-:-:S03]  /*3b80*/  @!P6 IMAD R37, R32, UR11, R31 ;  /* 0x0000000b2025ec24 */ /* 0x000fc6000f8e021f */
[----:B------:R-:W-:Y:S02]  /*3b90*/  @!P0 FFMA R26, R21, R20, R26 ;  /* 0x00000014151a8223 */ /* 0x000fe4000000001a */
[----:B------:R-:W1:Y:S01]  /*3ba0*/  @!P3 LDC.64 R20, c[0x0][0x388] ;  /* 0x0000e200ff14bb82 */ /* 0x000e620000000a00 */
[----:B------:R-:W-:Y:S02]  /*3bb0*/  @!P3 IMAD R33, R32, UR11, R33 ;  /* 0x0000000b2021bc24 */ /* 0x000fe4000f8e0221 */
[----:B0-----:R-:W-:-:S05]  /*3bc0*/  @!P6 IMAD.WIDE.U32 R36, R37, 0x2, R18 ;  /* 0x000000022524e825 */ /* 0x001fca00078e0012 */
[----:B------:R-:W0:Y:S01]  /*3bd0*/  @!P2 LDC.64 R18, c[0x0][0x388] ;  /* 0x0000e200ff12ab82 */ /* 0x000e220000000a00 */
[----:B------:R-:W2:Y:S01]  /*3be0*/  @!P6 LDG.E.U16.CONSTANT R31, desc[UR8][R36.64] ;  /* 0x00000008241fe981 */ /* 0x000ea2000c1e9500 */
[----:B------:R-:W-:Y:S02]  /*3bf0*/  @!P2 IMAD R35, R32, UR11, R35 ;  /* 0x0000000b2023ac24 */ /* 0x000fe4000f8e0223 */
[----:B-1----:R-:W-:-:S04]  /*3c00*/  @!P3 IMAD.WIDE.U32 R20, R33, 0x2, R20 ;  /* 0x000000022114b825 */ /* 0x002fc800078e0014 */
[----:B------:R-:W-:Y:S02]  /*3c10*/  VIADD R33, R29, 0xc0 ;  /* 0x000000c01d217836 */ /* 0x000fe40000000000 */
[----:B------:R1:W3:Y:S03]  /*3c20*/  @!P3 LDG.E.U16.CONSTANT R20, desc[UR8][R20.64] ;  /* 0x000000081414b981 */ /* 0x0002e6000c1e9500 */
[----:B------:R-:W-:Y:S01]  /*3c30*/  ISETP.GE.AND P0, PT, R33, UR11, PT ;  /* 0x0000000b21007c0c */ /* 0x000fe2000bf06270 */
[----:B0-----:R-:W-:-:S12]  /*3c40*/  @!P2 IMAD.WIDE.U32 R34, R35, 0x2, R18 ;  /* 0x000000022322a825 */ /* 0x001fd800078e0012 */
[----:B------:R-:W0:Y:S01]  /*3c50*/  @!P0 LDC.64 R18, c[0x0][0x388] ;  /* 0x0000e200ff128b82 */ /* 0x000e220000000a00 */
[----:B------:R-:W-:Y:S01]  /*3c60*/  IADD3 R29, PT, PT, R29, 0xe0, RZ ;  /* 0x000000e01d1d7810 */ /* 0x000fe20007ffe0ff */
[----:B------:R-:W-:Y:S01]  /*3c70*/  @!P0 IMAD R33, R32, UR11, R33 ;  /* 0x0000000b20218c24 */ /* 0x000fe2000f8e0221 */
[----:B------:R-:W4:Y:S02]  /*3c80*/  @!P2 LDG.E.U16.CONSTANT R34, desc[UR8][R34.64] ;  /* 0x000000082222a981 */ /* 0x000f24000c1e9500 */
[----:B------:R-:W-:-:S13]  /*3c90*/  ISETP.GE.AND P1, PT, R29, UR11, PT ;  /* 0x0000000b1d007c0c */ /* 0x000fda000bf26270 */
[----:B------:R-:W-:Y:S02]  /*3ca0*/  @!P1 IMAD R29, R32, UR11, R29 ;  /* 0x0000000b201d9c24 */ /* 0x000fe4000f8e021d */
[----:B0-----:R-:W-:Y:S02]  /*3cb0*/  @!P0 IMAD.WIDE.U32 R32, R33, 0x2, R18 ;  /* 0x0000000221208825 */ /* 0x001fe400078e0012 */
[----:B------:R-:W0:Y:S04]  /*3cc0*/  @!P1 LDC.64 R18, c[0x0][0x388] ;  /* 0x0000e200ff129b82 */ /* 0x000e280000000a00 */
[----:B------:R-:W5:Y:S01]  /*3cd0*/  @!P0 LDG.E.U16.CONSTANT R32, desc[UR8][R32.64] ;  /* 0x0000000820208981 */ /* 0x000f62000c1e9500 */
[----:B0-----:R-:W-:-:S06]  /*3ce0*/  @!P1 IMAD.WIDE.U32 R18, R29, 0x2, R18 ;  /* 0x000000021d129825 */ /* 0x001fcc00078e0012 */
[----:B------:R3:W5:Y:S01]  /*3cf0*/  @!P1 LDG.E.U16.CONSTANT R18, desc[UR8][R18.64] ;  /* 0x0000000812129981 */ /* 0x000762000c1e9500 */
[C---:B------:R-:W-:Y:S02]  /*3d00*/  ISETP.EQ.AND P5, PT, R28.reuse, RZ, !P6 ;  /* 0x000000ff1c00720c */ /* 0x040fe400077a2270 */
[----:B------:R-:W-:-:S11]  /*3d10*/  ISETP.EQ.AND P4, PT, R28, 0x10, !P6 ;  /* 0x000000101c00780c */ /* 0x000fd60007782270 */
[----:B-1----:R-:W-:Y:S01]  /*3d20*/  @P5 IMAD.MOV.U32 R21, RZ, RZ, R7 ;  /* 0x000000ffff155224 */ /* 0x002fe200078e0007 */
[C---:B------:R-:W-:Y:S02]  /*3d30*/  ISETP.EQ.AND P5, PT, R28.reuse, 0x20, !P6 ;  /* 0x000000201c00780c */ /* 0x040fe400077a2270 */
[----:B------:R-:W-:Y:S02]  /*3d40*/  @P4 MOV R21, R17 ;  /* 0x0000001100154202 */ /* 0x000fe40000000f00 */
[----:B------:R-:W-:-:S09]  /*3d50*/  ISETP.EQ.AND P4, PT, R28, 0x30, !P6 ;  /* 0x000000301c00780c */ /* 0x000fd20007782270 */
[----:B------:R-:W-:Y:S01]  /*3d60*/  @P5 IMAD.MOV.U32 R21, RZ, RZ, R22 ;  /* 0x000000ffff155224 */ /* 0x000fe200078e0016 */
[----:B------:R-:W-:-:S03]  /*3d70*/  ISETP.EQ.AND P5, PT, R28, -0x10, !P3 ;  /* 0xfffffff01c00780c */ /* 0x000fc60005fa2270 */
[----:B------:R-:W-:Y:S02]  /*3d80*/  @P4 MOV R21, R23 ;  /* 0x0000001700154202 */ /* 0x000fe40000000f00 */
[----:B------:R-:W-:Y:S01]  /*3d90*/  ISETP.EQ.AND P4, PT, R28, RZ, !P3 ;  /* 0x000000ff1c00720c */ /* 0x000fe20005f82270 */
[----:B------:R-:W-:Y:S02]  /*3da0*/  VIADD R30, R30, 0x8 ;  /* 0x000000081e1e7836 */ /* 0x000fe40000000000 */
[----:B--2---:R-:W-:-:S05]  /*3db0*/  @!P6 HADD2.F32 R31, -RZ, R31.H0_H0 ;  /* 0x2000001fff1fe230 */ /* 0x004fca0000004100 */
[----:B------:R-:W-:Y:S01]  /*3dc0*/  @!P6 FFMA R26, R31, R21, R26 ;  /* 0x000000151f1ae223 */ /* 0x000fe2000000001a */
[C---:B------:R-:W-:Y:S01]  /*3dd0*/  ISETP.EQ.AND P6, PT, R28.reuse, 0x10, !P3 ;  /* 0x000000101c00780c */ /* 0x040fe20005fc2270 */
[----:B------:R-:W-:Y:S01]  /*3de0*/  @P5 IMAD.MOV.U32 R21, RZ, RZ, R4 ;  /* 0x000000ffff155224 */ /* 0x000fe200078e0004 */
[C---:B------:R-:W-:Y:S02]  /*3df0*/  ISETP.EQ.AND P5, PT, R28.reuse, 0x20, !P3 ;  /* 0x000000201c00780c */ /* 0x040fe40005fa2270 */
[----:B------:R-:W-:Y:S01]  /*3e00*/  @P4 MOV R21, R8 ;  /* 0x0000000800154202 */ /* 0x000fe20000000f00 */
[----:B---3--:R-:W-:Y:S01]  /*3e10*/  @!P3 HADD2.F32 R19, -RZ, R20.H0_H0 ;  /* 0x20000014ff13b230 */ /* 0x008fe20000004100 */
[----:B------:R-:W-:-:S07]  /*3e20*/  ISETP.EQ.AND P4, PT, R28, -0x10, !P2 ;  /* 0xfffffff01c00780c */ /* 0x000fce0005782270 */
[----:B------:R-:W-:Y:S02]  /*3e30*/  @P6 IMAD.MOV.U32 R21, RZ, RZ, R9 ;  /* 0x000000ffff156224 */ /* 0x000fe400078e0009 */
[----:B------:R-:W-:Y:S02]  /*3e40*/  @P5 MOV R21, R10 ;  /* 0x0000000a00155202 */ /* 0x000fe40000000f00 */
[C---:B------:R-:W-:Y:S02]  /*3e50*/  ISETP.EQ.AND P6, PT, R28.reuse, RZ, !P2 ;  /* 0x000000ff1c00720c */ /* 0x040fe400057c2270 */
[C---:B------:R-:W-:Y:S01]  /*3e60*/  ISETP.EQ.AND P5, PT, R28.reuse, 0x10, !P2 ;  /* 0x000000101c00780c */ /* 0x040fe200057a2270 */
[----:B------:R-:W-:Y:S01]  /*3e70*/  @!P3 FFMA R26, R19, R21, R26 ;  /* 0x00000015131ab223 */ /* 0x000fe2000000001a */
[C---:B------:R-:W-:Y:S01]  /*3e80*/  ISETP.EQ.AND P3, PT, R28.reuse, 0x20, !P2 ;  /* 0x000000201c00780c */ /* 0x040fe20005762270 */
[----:B------:R-:W-:Y:S01]  /*3e90*/  @P4 IMAD.MOV.U32 R21, RZ, RZ, R5 ;  /* 0x000000ffff154224 */ /* 0x000fe200078e0005 */
[----:B------:R-:W-:-:S07]  /*3ea0*/  ISETP.EQ.AND P4, PT, R28, -0x10, !P0 ;  /* 0xfffffff01c00780c */ /* 0x000fce0004782270 */
[----:B------:R-:W-:Y:S02]  /*3eb0*/  @P6 MOV R21, R11 ;  /* 0x0000000b00156202 */ /* 0x000fe40000000f00 */
[C---:B------:R-:W-:Y:S01]  /*3ec0*/  ISETP.EQ.AND P6, PT, R28.reuse, RZ, !P0 ;  /* 0x000000ff1c00720c */ /* 0x040fe200047c2270 */
[----:B------:R-:W-:Y:S01]  /*3ed0*/  @P5 IMAD.MOV.U32 R21, RZ, RZ, R12 ;  /* 0x000000ffff155224 */ /* 0x000fe200078e000c */
[C---:B------:R-:W-:Y:S02]  /*3ee0*/  ISETP.EQ.AND P5, PT, R28.reuse, 0x10, !P0 ;  /* 0x000000101c00780c */ /* 0x040fe400047a2270 */
[----:B------:R-:W-:Y:S02]  /*3ef0*/  @P3 MOV R21, R13 ;  /* 0x0000000d00153202 */ /* 0x000fe40000000f00 */
[C---:B------:R-:W-:Y:S01]  /*3f00*/  ISETP.EQ.AND P3, PT, R28.reuse, -0x10, !P1 ;  /* 0xfffffff01c00780c */ /* 0x040fe20004f62270 */
[----:B------:R-:W-:Y:S01]  /*3f10*/  @P4 IMAD.MOV.U32 R19, RZ, RZ, R6 ;  /* 0x000000ffff134224 */ /* 0x000fe200078e0006 */
[----:B------:R-:W-:-:S05]  /*3f20*/  ISETP.EQ.AND P4, PT, R28, RZ, !P1 ;  /* 0x000000ff1c00720c */ /* 0x000fca0004f82270 */
[----:B------:R-:W-:Y:S02]  /*3f30*/  @P6 MOV R19, R14 ;  /* 0x0000000e00136202 */ /* 0x000fe40000000f00 */
[----:B------:R-:W-:Y:S01]  /*3f40*/  @P5 IMAD.MOV.U32 R19, RZ, RZ, R15 ;  /* 0x000000ffff135224 */ /* 0x000fe200078e000f */
[C---:B------:R-:W-:Y:S01]  /*3f50*/  ISETP.EQ.AND P5, PT, R28.reuse, 0x20, !P0 ;  /* 0x000000201c00780c */ /* 0x040fe200047a2270 */
[----:B----4-:R-:W-:Y:S01]  /*3f60*/  @!P2 HADD2.F32 R29, -RZ, R34.H0_H0 ;  /* 0x20000022ff1da230 */ /* 0x010fe20000004100 */
[C---:B------:R-:W-:Y:S02]  /*3f70*/  ISETP.EQ.AND P6, PT, R28.reuse, 0x10, !P1 ;  /* 0x000000101c00780c */ /* 0x040fe40004fc2270 */
[----:B------:R-:W-:Y:S02]  /*3f80*/  @P3 MOV R20, R7 ;  /* 0x0000000700143202 */ /* 0x000fe40000000f00 */
[----:B------:R-:W-:Y:S02]  /*3f90*/  ISETP.EQ.AND P3, PT, R28, 0x20, !P1 ;  /* 0x000000201c00780c */ /* 0x000fe40004f62270 */
[----:B------:R-:W-:-:S05]  /*3fa0*/  @!P2 MOV R28, R21 ;  /* 0x00000015001ca202 */ /* 0x000fca0000000f00 */
[----:B------:R-:W-:Y:S01]  /*3fb0*/  @!P2 FFMA R26, R29, R28, R26 ;  /* 0x0000001c1d1aa223 */ /* 0x000fe2000000001a */
[----:B------:R-:W-:Y:S01]  /*3fc0*/  ISETP.NE.AND P2, PT, R30, UR6, PT ;  /* 0x000000061e007c0c */ /* 0x000fe2000bf45270 */
[----:B------:R-:W-:Y:S02]  /*3fd0*/  @P5 IMAD.MOV.U32 R19, RZ, RZ, R16 ;  /* 0x000000ffff135224 */ /* 0x000fe400078e0010 */
[----:B-----5:R-:W-:Y:S02]  /*3fe0*/  @!P0 HADD2.F32 R21, -RZ, R32.H0_H0 ;  /* 0x20000020ff158230 */ /* 0x020fe40000004100 */
[----:B------:R-:W-:Y:S02]  /*3ff0*/  @!P0 IMAD.MOV.U32 R31, RZ, RZ, R19 ;  /* 0x000000ffff1f8224 */ /* 0x000fe400078e0013 */
[----:B------:R-:W-:Y:S01]  /*4000*/  @P4 IMAD.MOV.U32 R20, RZ, RZ, R17 ;  /* 0x000000ffff144224 */ /* 0x000fe200078e0011 */
[----:B------:R-:W-:Y:S01]  /*4010*/  @P6 MOV R20, R22 ;  /* 0x0000001600146202 */ /* 0x000fe20000000f00 */
[----:B------:R-:W-:Y:S01]  /*4020*/  @!P0 FFMA R26, R21, R31, R26 ;  /* 0x0000001f151a8223 */ /* 0x000fe2000000001a */
[----:B------:R-:W-:Y:S01]  /*4030*/  @P3 MOV R20, R23 ;  /* 0x0000001700143202 */ /* 0x000fe20000000f00 */
[----:B------:R-:W-:-:S05]  /*4040*/  @!P1 HADD2.F32 R19, -RZ, R18.H0_H0 ;  /* 0x20000012ff139230 */ /* 0x000fca0000004100 */
[----:B------:R-:W-:Y:S01]  /*4050*/  @!P1 FFMA R26, R19, R20, R26 ;  /* 0x00000014131a9223 */ /* 0x000fe2000000001a */
[----:B------:R-:W-:Y:S06]  /*4060*/  @P2 BRA `(.L_x_16) ;  /* 0xfffffff400e02947 */ /* 0x000fec000383ffff */
[----:B------:R-:W-:-:S07]  /*4070*/  MOV R28, UR6 ;  /* 0x00000006001c7c02 */ /* 0x000fce0008000f00 */
.L_x_15:
[----:B------:R-:W-:-:S09]  /*4080*/  UISETP.NE.AND UP0, UPT, UR12, URZ, UPT ;  /* 0x000000ff0c00728c */ /* 0x000fd2000bf05270 */
[----:B------:R-:W-:Y:S05]  /*4090*/  BRA.U !UP0, `(.L_x_17) ;  /* 0x0000000d085c7547 */ /* 0x000fea000b800000 */
[----:B------:R-:W-:-:S06]  /*40a0*/  UIADD3 UR7, UPT, UPT, UR12, -0x1, URZ ;  /* 0xffffffff0c077890 */ /* 0x000fcc000fffe0ff */
[----:B------:R-:W-:-:S05]  /*40b0*/  IMAD.U32 R18, RZ, RZ, UR7 ;  /* 0x00000007ff127e24 */ /* 0x000fca000f8e00ff */
[----:B------:R-:W-:-:S13]  /*40c0*/  ISETP.GE.U32.AND P0, PT, R18, 0x3, PT ;  /* 0x000000031200780c */ /* 0x000fda0003f06070 */
[----:B------:R-:W-:Y:S05]  /*40d0*/  @!P0 BRA `(.L_x_18) ;  /* 0x0000000400d48947 */ /* 0x000fea0003800000 */
[----:B------:R-:W-:Y:S01]  /*40e0*/  LEA R29, R28, R3, 0x5 ;  /* 0x000000031c1d7211 */ /* 0x000fe200078e28ff */
[----:B------:R-:W-:Y:S03]  /*40f0*/  BSSY.RECONVERGENT B0, `(.L_x_19) ;  /* 0x0000021000007945 */ /* 0x000fe60003800200 */
[C---:B------:R-:W-:Y:S01]  /*4100*/  ISETP.GE.AND P3, PT, R29.reuse, UR11, PT ;  /* 0x0000000b1d007c0c */ /* 0x040fe2000bf66270 */
[C---:B------:R-:W-:Y:S01]  /*4110*/  VIADD R27, R29.reuse, 0x20 ;  /* 0x000000201d1b7836 */ /* 0x040fe20000000000 */
[C---:B------:R-:W-:Y:S01]  /*4120*/  IADD3 R21, PT, PT, R29.reuse, 0x40, RZ ;  /* 0x000000401d157810 */ /* 0x040fe20007ffe0ff */
[----:B------:R-:W-:-:S03]  /*4130*/  VIADD R20, R29, 0x60 ;  /* 0x000000601d147836 */ /* 0x000fc60000000000 */
[----:B------:R-:W-:Y:S02]  /*4140*/  ISETP.GE.AND P0, PT, R27, UR11, PT ;  /* 0x0000000b1b007c0c */ /* 0x000fe4000bf06270 */
[----:B------:R-:W-:Y:S02]  /*4150*/  ISETP.GE.AND P1, PT, R21, UR11, PT ;  /* 0x0000000b15007c0c */ /* 0x000fe4000bf26270 */
[----:B------:R-:W-:-:S03]  /*4160*/  ISETP.GE.AND P2, PT, R20, UR11, PT ;  /* 0x0000000b14007c0c */ /* 0x000fc6000bf46270 */
[----:B------:R-:W-:Y:S10]  /*4170*/  @P3 BRA `(.L_x_20) ;  /* 0x0000000000603947 */ /* 0x000ff40003800000 */
[----:B------:R-:W0:Y:S01]  /*4180*/  LDC.64 R18, c[0x0][0x388] ;  /* 0x0000e200ff127b82 */ /* 0x000e220000000a00 */
[----:B------:R-:W-:-:S05]  /*4190*/  MOV R30, UR4 ;  /* 0x00000004001e7c02 */ /* 0x000fca0008000f00 */
[----:B------:R-:W-:-:S04]  /*41a0*/  IMAD R29, R30, UR11, R29 ;  /* 0x0000000b1e1d7c24 */ /* 0x000fc8000f8e021d */
[----:B0-----:R-:W-:-:S06]  /*41b0*/  IMAD.WIDE.U32 R18, R29, 0x2, R18 ;  /* 0x000000021d127825 */ /* 0x001fcc00078e0012 */
[----:B------:R-:W2:Y:S01]  /*41c0*/  LDG.E.U16.CONSTANT R18, desc[UR8][R18.64] ;  /* 0x0000000812127981 */ /* 0x000ea2000c1e9500 */
[----:B------:R-:W-:-:S05]  /*41d0*/  IMAD.SHL.U32 R29, R28, 0x4, RZ ;  /* 0x000000041c1d7824 */ /* 0x000fca00078e00ff */
[C---:B------:R-:W-:Y:S02]  /*41e0*/  ISETP.EQ.AND P5, PT, R29.reuse, RZ, PT ;  /* 0x000000ff1d00720c */ /* 0x040fe40003fa2270 */
[C---:B------:R-:W-:Y:S02]  /*41f0*/  ISETP.EQ.AND P6, PT, R29.reuse, 0x8, PT ;  /* 0x000000081d00780c */ /* 0x040fe40003fc2270 */
[C---:B------:R-:W-:Y:S02]  /*4200*/  ISETP.EQ.AND P3, PT, R29.reuse, 0x10, PT ;  /* 0x000000101d00780c */ /* 0x040fe40003f62270 */
[----:B------:R-:W-:-:S07]  /*4210*/  ISETP.EQ.AND P4, PT, R29, 0x18, PT ;  /* 0x000000181d00780c */ /* 0x000fce0003f82270 */
[----:B------:R-:W-:Y:S02]  /*4220*/  @P5 MOV R30, R4 ;  /* 0x00000004001e5202 */ /* 0x000fe40000000f00 */
[C---:B------:R-:W-:Y:S01]  /*4230*/  ISETP.EQ.AND P5, PT, R29.reuse, 0x20, PT ;  /* 0x000000201d00780c */ /* 0x040fe20003fa2270 */
[----:B------:R-:W-:Y:S01]  /*4240*/  @P6 IMAD.MOV.U32 R30, RZ, RZ, R6 ;  /* 0x000000ffff1e6224 */ /* 0x000fe200078e0006 */
[C---:B------:R-:W-:Y:S02]  /*4250*/  ISETP.EQ.AND P6, PT, R29.reuse, 0x28, PT ;  /* 0x000000281d00780c */ /* 0x040fe40003fc2270 */
[----:B------:R-:W-:Y:S01]  /*4260*/  @P3 MOV R30, R8 ;  /* 0x00000008001e3202 */ /* 0x000fe20000000f00 */
[----:B------:R-:W-:Y:S01]  /*4270*/  @P4 IMAD.MOV.U32 R30, RZ, RZ, R14 ;  /* 0x000000ffff1e4224 */ /* 0x000fe200078e000e */
[C---:B------:R-:W-:Y:S02]  /*4280*/  ISETP.EQ.AND P3, PT, R29.reuse, 0x30, PT ;  /* 0x000000301d00780c */ /* 0x040fe40003f62270 */
[----:B------:R-:W-:-:S05]  /*4290*/  ISETP.EQ.AND P4, PT, R29, 0x38, PT ;  /* 0x000000381d00780c */ /* 0x000fca0003f82270 */
[----:B------:R-:W-:Y:S02]  /*42a0*/  @P5 MOV R30, R9 ;  /* 0x00000009001e5202 */ /* 0x000fe40000000f00 */
[----:B------:R-:W-:-:S04]  /*42b0*/  @P6 IMAD.MOV.U32 R30, RZ, RZ, R15 ;  /* 0x000000ffff1e6224 */ /* 0x000fc800078e000f */
[----:B------:R-:W-:Y:S02]  /*42c0*/  @P3 MOV R30, R10 ;  /* 0x0000000a001e3202 */ /* 0x000fe40000000f00 */
[----:B------:R-:W-:Y:S02]  /*42d0*/  @P4 IMAD.MOV.U32 R30, RZ, RZ, R16 ;  /* 0x000000ffff1e4224 */ /* 0x000fe400078e0010 */
[----:B--2---:R-:W-:-:S05]  /*42e0*/  HADD2.F32 R19, -RZ, R18.H0_H0 ;  /* 0x20000012ff137230 */ /* 0x004fca0000004100 */
[----:B------:R-:W-:-:S07]  /*42f0*/  FFMA R26, R19, R30, R26 ;  /* 0x0000001e131a7223 */ /* 0x000fce000000001a */
.L_x_20:
[----:B------:R-:W-:Y:S05]  /*4300*/  BSYNC.RECONVERGENT B0 ;  /* 0x0000000000007941 */ /* 0x000fea0003800200 */
.L_x_19:
[----:B------:R-:W-:Y:S04]  /*4310*/  BSSY.RECONVERGENT B0, `(.L_x_21) ;  /* 0x000001a000007945 */ /* 0x000fe80003800200 */
[----:B------:R-:W-:Y:S05]  /*4320*/  @P0 BRA `(.L_x_22) ;  /* 0x0000000000600947 */ /* 0x000fea0003800000 */
        /* <DEDUP_REMOVED lines=24> */
.L_x_22:
[----:B------:R-:W-:Y:S05]  /*44b0*/  BSYNC.RECONVERGENT B0 ;  /* 0x0000000000007941 */ /* 0x000fea0003800200 */
.L_x_21:
        /* <DEDUP_REMOVED lines=8> */
[C---:B------:R-:W-:Y:S02]  /*4540*/  ISETP.EQ.AND P1, PT, R27.reuse, -0x8, PT ;  /* 0xfffffff81b00780c */ /* 0x040fe40003f22270 */
[C---:B------:R-:W-:Y:S02]  /*4550*/  ISETP.EQ.AND P3, PT, R27.reuse, RZ, PT ;  /* 0x000000ff1b00720c */ /* 0x040fe40003f62270 */
        /* <DEDUP_REMOVED lines=16> */
.L_x_24:
[----:B------:R-:W-:Y:S05]  /*4660*/  BSYNC.RECONVERGENT B0 ;  /* 0x0000000000007941 */ /* 0x000fea0003800200 */
.L_x_23:
        /* <DEDUP_REMOVED lines=26> */
.L_x_26:
[----:B------:R-:W-:Y:S05]  /*4810*/  BSYNC.RECONVERGENT B0 ;  /* 0x0000000000007941 */ /* 0x000fea0003800200 */
.L_x_25:
[----:B------:R-:W-:-:S07]  /*4820*/  IADD3 R28, PT, PT, R28, 0x4, RZ ;  /* 0x000000041c1c7810 */ /* 0x000fce0007ffe0ff */
.L_x_18:
[----:B------:R-:W-:-:S09]  /*4830*/  UISETP.NE.AND UP0, UPT, UR13, URZ, UPT ;  /* 0x000000ff0d00728c */ /* 0x000fd2000bf05270 */
[----:B------:R-:W-:Y:S05]  /*4840*/  BRA.U !UP0, `(.L_x_17) ;  /* 0x0000000508707547 */ /* 0x000fea000b800000 */
[----:B------:R-:W-:-:S09]  /*4850*/  UISETP.NE.AND UP0, UPT, UR13, 0x1, UPT ;  /* 0x000000010d00788c */ /* 0x000fd2000bf05270 */
[----:B------:R-:W-:Y:S05]  /*4860*/  BRA.U !UP0, `(.L_x_27) ;  /* 0x0000000108ec7547 */ /* 0x000fea000b800000 */
[----:B------:R-:W-:Y:S01]  /*4870*/  IMAD R21, R28, 0x20, R3 ;  /* 0x000000201c157824 */ /* 0x000fe200078e0203 */
[----:B------:R-:W-:Y:S04]  /*4880*/  BSSY.RECONVERGENT B0, `(.L_x_28) ;  /* 0x000001d000007945 */ /* 0x000fe80003800200 */
[C---:B------:R-:W-:Y:S02]  /*4890*/  ISETP.GE.AND P1, PT, R21.reuse, UR11, PT ;  /* 0x0000000b15007c0c */ /* 0x040fe4000bf26270 */
[----:B------:R-:W-:-:S04]  /*48a0*/  IADD3 R20, PT, PT, R21, 0x20, RZ ;  /* 0x0000002015147810 */ /* 0x000fc80007ffe0ff */
[----:B------:R-:W-:-:S07]  /*48b0*/  ISETP.GE.AND P0, PT, R20, UR11, PT ;  /* 0x0000000b14007c0c */ /* 0x000fce000bf06270 */
[----:B------:R-:W-:Y:S06]  /*48c0*/  @P1 BRA `(.L_x_29) ;  /* 0x0000000000601947 */ /* 0x000fec0003800000 */
[----:B------:R-:W0:Y:S01]  /*48d0*/  LDC.64 R18, c[0x0][0x388] ;  /* 0x0000e200ff127b82 */ /* 0x000e220000000a00 */
[----:B------:R-:W-:-:S04]  /*48e0*/  IMAD.U32 R30, RZ, RZ, UR4 ;  /* 0x00000004ff1e7e24 */ /* 0x000fc8000f8e00ff */
[----:B------:R-:W-:-:S04]  /*48f0*/  IMAD R21, R30, UR11, R21 ;  /* 0x0000000b1e157c24 */ /* 0x000fc8000f8e0215 */
[----:B0-----:R-:W-:-:S06]  /*4900*/  IMAD.WIDE.U32 R18, R21, 0x2, R18 ;  /* 0x0000000215127825 */ /* 0x001fcc00078e0012 */
[----:B------:R-:W2:Y:S01]  /*4910*/  LDG.E.U16.CONSTANT R18, desc[UR8][R18.64] ;  /* 0x0000000812127981 */ /* 0x000ea2000c1e9500 */
[----:B------:R-:W-:-:S04]  /*4920*/  SHF.L.U32 R27, R28, 0x2, RZ ;  /* 0x000000021c1b7819 */ /* 0x000fc800000006ff */
[C---:B------:R-:W-:Y:S02]  /*4930*/  ISETP.EQ.AND P2, PT, R27.reuse, RZ, PT ;  /* 0x000000ff1b00720c */ /* 0x040fe40003f42270 */
[C---:B------:R-:W-:Y:S02]  /*4940*/  ISETP.EQ.AND P3, PT, R27.reuse, 0x8, PT ;  /* 0x000000081b00780c */ /* 0x040fe40003f62270 */
[C---:B------:R-:W-:Y:S02]  /*4950*/  ISETP.EQ.AND P4, PT, R27.reuse, 0x10, PT ;  /* 0x000000101b00780c */ /* 0x040fe40003f82270 */
[----:B------:R-:W-:-:S07]  /*4960*/  ISETP.EQ.AND P1, PT, R27, 0x18, PT ;  /* 0x000000181b00780c */ /* 0x000fce0003f22270 */
[----:B------:R-:W-:Y:S01]  /*4970*/  @P2 IMAD.MOV.U32 R21, RZ, RZ, R4 ;  /* 0x000000ffff152224 */ /* 0x000fe200078e0004 */
[C---:B------:R-:W-:Y:S02]  /*4980*/  ISETP.EQ.AND P2, PT, R27.reuse, 0x20, PT ;  /* 0x000000201b00780c */ /* 0x040fe40003f42270 */
[----:B------:R-:W-:Y:S01]  /*4990*/  @P3 MOV R21, R6 ;  /* 0x0000000600153202 */ /* 0x000fe20000000f00 */
[----:B------:R-:W-:Y:S01]  /*49a0*/  @P4 IMAD.MOV.U32 R21, RZ, RZ, R8 ;  /* 0x000000ffff154224 */ /* 0x000fe200078e0008 */
[C---:B------:R-:W-:Y:S02]  /*49b0*/  ISETP.EQ.AND P3, PT, R27.reuse, 0x28, PT ;  /* 0x000000281b00780c */ /* 0x040fe40003f62270 */
[C---:B------:R-:W-:Y:S02]  /*49c0*/  ISETP.EQ.AND P4, PT, R27.reuse, 0x30, PT ;  /* 0x000000301b00780c */ /* 0x040fe40003f82270 */
[----:B------:R-:W-:Y:S02]  /*49d0*/  @P1 MOV R21, R14 ;  /* 0x0000000e00151202 */ /* 0x000fe40000000f00 */
[----:B------:R-:W-:-:S03]  /*49e0*/  ISETP.EQ.AND P1, PT, R27, 0x38, PT ;  /* 0x000000381b00780c */ /* 0x000fc60003f22270 */
[----:B------:R-:W-:-:S04]  /*49f0*/  @P2 IMAD.MOV.U32 R21, RZ, RZ, R9 ;  /* 0x000000ffff152224 */ /* 0x000fc800078e0009 */
[----:B------:R-:W-:Y:S02]  /*4a00*/  @P3 MOV R21, R15 ;  /* 0x0000000f00153202 */ /* 0x000fe40000000f00 */
[----:B------:R-:W-:-:S04]  /*4a10*/  @P4 IMAD.MOV.U32 R21, RZ, RZ, R10 ;  /* 0x000000ffff154224 */ /* 0x000fc800078e000a */
[----:B------:R-:W-:Y:S01]  /*4a20*/  @P1 MOV R21, R16 ;  /* 0x0000001000151202 */ /* 0x000fe20000000f00 */
[----:B--2---:R-:W-:-:S05]  /*4a30*/  HADD2.F32 R19, -RZ, R18.H0_H0 ;  /* 0x20000012ff137230 */ /* 0x004fca0000004100 */
[----:B------:R-:W-:-:S07]  /*4a40*/  FFMA R26, R19, R21, R26 ;  /* 0x00000015131a7223 */ /* 0x000fce000000001a */
.L_x_29:
[----:B------:R-:W-:Y:S05]  /*4a50*/  BSYNC.RECONVERGENT B0 ;  /* 0x0000000000007941 */ /* 0x000fea0003800200 */
.L_x_28:
[----:B------:R-:W-:Y:S04]  /*4a60*/  BSSY.RECONVERGENT B0, `(.L_x_30) ;  /* 0x000001a000007945 */ /* 0x000fe80003800200 */
[----:B------:R-:W-:Y:S05]  /*4a70*/  @P0 BRA `(.L_x_31) ;  /* 0x0000000000600947 */ /* 0x000fea0003800000 */
        /* <DEDUP_REMOVED lines=24> */
.L_x_31:
[----:B------:R-:W-:Y:S05]  /*4c00*/  BSYNC.RECONVERGENT B0 ;  /* 0x0000000000007941 */ /* 0x000fea0003800200 */
.L_x_30:
[----:B------:R-:W-:-:S07]  /*4c10*/  VIADD R28, R28, 0x2 ;  /* 0x000000021c1c7836 */ /* 0x000fce0000000000 */
.L_x_27:
[----:B------:R-:W-:-:S09]  /*4c20*/  ULOP3.LUT UP0, URZ, UR10, 0x1, URZ, 0xc0, !UPT ;  /* 0x000000010aff7892 */ /* 0x000fd2000f80c0ff */
[----:B------:R-:W-:Y:S05]  /*4c30*/  BRA.U !UP0, `(.L_x_17) ;  /* 0x0000000108747547 */ /* 0x000fea000b800000 */
[----:B------:R-:W-:Y:S01]  /*4c40*/  LEA R21, R28, R3, 0x5 ;  /* 0x000000031c157211 */ /* 0x000fe200078e28ff */
[----:B------:R-:W-:Y:S03]  /*4c50*/  BSSY.RECONVERGENT B0, `(.L_x_17) ;  /* 0x000001b000007945 */ /* 0x000fe60003800200 */
[----:B------:R-:W-:-:S13]  /*4c60*/  ISETP.GE.AND P0, PT, R21, UR11, PT ;  /* 0x0000000b15007c0c */ /* 0x000fda000bf06270 */
        /* <DEDUP_REMOVED lines=25> */
.L_x_32:
[----:B------:R-:W-:Y:S05]  /*4e00*/  BSYNC.RECONVERGENT B0 ;  /* 0x0000000000007941 */ /* 0x000fea0003800200 */
.L_x_17:
[----:B------:R-:W0:Y:S01]  /*4e10*/  SHFL.DOWN PT, R19, R26, 0x10, 0x1f ;  /* 0x0a001f001a137f89 */ /* 0x000e2200000e0000 */
[----:B------:R-:W1:Y:S01]  /*4e20*/  LDCU UR7, c[0x0][0x3ac] ;  /* 0x00007580ff0777ac */ /* 0x000e620008000800 */
[----:B------:R-:W-:Y:S02]  /*4e30*/  HFMA2 R30, -RZ, RZ, 0, 0 ;  /* 0x00000000ff1e7431 */ /* 0x000fe400000001ff */
[----:B0-----:R-:W-:-:S05]  /*4e40*/  FADD R19, R19, R26 ;  /* 0x0000001a13137221 */ /* 0x001fca0000000000 */
[----:B------:R-:W0:Y:S02]  /*4e50*/  SHFL.DOWN PT, R18, R19, 0x8, 0x1f ;  /* 0x09001f0013127f89 */ /* 0x000e2400000e0000 */
[----:B0-----:R-:W-:-:S05]  /*4e60*/  FADD R18, R19, R18 ;  /* 0x0000001213127221 */ /* 0x001fca0000000000 */
[----:B------:R-:W0:Y:S02]  /*4e70*/  SHFL.DOWN PT, R21, R18, 0x4, 0x1f ;  /* 0x08801f0012157f89 */ /* 0x000e2400000e0000 */
[----:B0-----:R-:W-:-:S05]  /*4e80*/  FADD R21, R18, R21 ;  /* 0x0000001512157221 */ /* 0x001fca0000000000 */
[----:B------:R-:W0:Y:S02]  /*4e90*/  SHFL.DOWN PT, R20, R21, 0x2, 0x1f ;  /* 0x08401f0015147f89 */ /* 0x000e2400000e0000 */
[----:B0-----:R-:W-:-:S05]  /*4ea0*/  FADD R20, R21, R20 ;  /* 0x0000001415147221 */ /* 0x001fca0000000000 */
[----:B------:R-:W0:Y:S02]  /*4eb0*/  SHFL.DOWN PT, R27, R20, 0x1, 0x1f ;  /* 0x08201f00141b7f89 */ /* 0x000e2400000e0000 */
[----:B0-----:R-:W-:Y:S01]  /*4ec0*/  FADD R27, R20, R27 ;  /* 0x0000001b141b7221 */ /* 0x001fe20000000000 */
[----:B------:R-:W-:-:S05]  /*4ed0*/  IMAD.U32 R20, RZ, RZ, UR11 ;  /* 0x0000000bff147e24 */ /* 0x000fca000f8e00ff */
[----:B------:R-:W1:Y:S01]  /*4ee0*/  SHFL.IDX PT, R27, R27, RZ, 0x1f ;  /* 0x00001fff1b1b7589 */ /* 0x000e6200000e0000 */
[----:B------:R-:W-:Y:S01]  /*4ef0*/  ISETP.GE.U32.AND P2, PT, R20, 0x61, PT ;  /* 0x000000611400780c */ /* 0x000fe20003f46070 */
[----:B-1----:R-:W-:-:S05]  /*4f00*/  FMUL R26, R27, UR7 ;  /* 0x000000071b1a7c20 */ /* 0x002fca0008400000 */
[----:B------:R-:W-:-:S05]  /*4f10*/  FMNMX R19, R26, R25, !PT ;  /* 0x000000191a137209 */ /* 0x000fca0007800000 */
[----:B------:R-:W-:Y:S01]  /*4f20*/  FADD R25, -R19, R25 ;  /* 0x0000001913197221 */ /* 0x000fe20000000100 */
[----:B------:R-:W-:-:S03]  /*4f30*/  FADD R26, R26, -R19 ;  /* 0x800000131a1a7221 */ /* 0x000fc60000000000 */
[----:B------:R-:W-:Y:S01]  /*4f40*/  FMUL R18, R25, 1.4426950216293334961 ;  /* 0x3fb8aa3b19127820 */ /* 0x000fe20000400000 */
[----:B------:R-:W-:Y:S01]  /*4f50*/  FMUL R26, R26, 1.4426950216293334961 ;  /* 0x3fb8aa3b1a1a7820 */ /* 0x000fe20000400000 */
[----:B------:R-:W-:-:S03]  /*4f60*/  IMAD.MOV.U32 R25, RZ, RZ, R19 ;  /* 0x000000ffff197224 */ /* 0x000fc600078e0013 */
[----:B------:R-:W-:Y:S02]  /*4f70*/  FSETP.GEU.AND P0, PT, R18, -126, PT ;  /* 0xc2fc00001200780b */ /* 0x000fe40003f0e000 */
[----:B------:R-:W-:-:S11]  /*4f80*/  FSETP.GEU.AND P1, PT, R26, -126, PT ;  /* 0xc2fc00001a00780b */ /* 0x000fd60003f2e000 */
[----:B------:R-:W-:Y:S02]  /*4f90*/  @!P0 FMUL R18, R18, 0.5 ;  /* 0x3f00000012128820 */ /* 0x000fe40000400000 */
[----:B------:R-:W-:Y:S02]  /*4fa0*/  @!P1 FMUL R26, R26, 0.5 ;  /* 0x3f0000001a1a9820 */ /* 0x000fe40000400000 */
[----:B------:R-:W0:Y:S08]  /*4fb0*/  MUFU.EX2 R29, R18 ;  /* 0x00000012001d7308 */ /* 0x000e300000000800 */
[----:B------:R-:W1:Y:S01]  /*4fc0*/  MUFU.EX2 R28, R26 ;  /* 0x0000001a001c7308 */ /* 0x000e620000000800 */
[----:B0-----:R-:W-:Y:S01]  /*4fd0*/  @!P0 FMUL R29, R29, R29 ;  /* 0x0000001d1d1d8220 */ /* 0x001fe20000400000 */
[----:B-1----:R-:W-:-:S04]  /*4fe0*/  @!P1 FMUL R28, R28, R28 ;  /* 0x0000001c1c1c9220 */ /* 0x002fc80000400000 */
[----:B------:R-:W-:Y:S01]  /*4ff0*/  FFMA R24, R29, R24, R28 ;  /* 0x000000181d187223 */ /* 0x000fe2000000001c */
[----:B------:R-:W-:Y:S06]  /*5000*/  @!P2 BRA `(.L_x_33) ;  /* 0x000000040058a947 */ /* 0x000fec0003800000 */
[----:B------:R-:W-:-:S07]  /*5010*/  MOV R30, RZ ;  /* 0x000000ff001e7202 */ /* 0x000fce0000000f00 */
.L_x_34:
[----:B------:R-:W0:Y:S01]  /*5020*/  LDC R18, c[0x0][0x3a8] ;  /* 0x0000ea00ff127b82 */ /* 0x000e220000000800 */
[----:B------:R-:W-:Y:S02]  /*5030*/  IMAD R34, R30, 0x20, R3 ;  /* 0x000000201e227824 */ /* 0x000fe400078e0203 */
[----:B------:R-:W-:-:S03]  /*5040*/  IMAD.U32 R31, RZ, RZ, UR4 ;  /* 0x00000004ff1f7e24 */ /* 0x000fc6000f8e00ff */
[----:B------:R-:W-:Y:S02]  /*5050*/  IADD3 R36, PT, PT, R34, 0x40, RZ ;  /* 0x0000004022247810 */ /* 0x000fe40007ffe0ff */
[----:B0-----:R-:W-:Y:S02]  /*5060*/  R2UR UR11, R18 ;  /* 0x00000000120b72ca */ /* 0x001fe400000e0000 */
[----:B------:R-:W-:-:S11]  /*5070*/  IADD3 R18, PT, PT, R34, 0x20, RZ ;  /* 0x0000002022127810 */ /* 0x000fd60007ffe0ff */
[----:B------:R-:W-:Y:S02]  /*5080*/  ISETP.GE.AND P6, PT, R34, UR11, PT ;  /* 0x0000000b22007c0c */ /* 0x000fe4000bfc6270 */
[----:B------:R-:W-:-:S11]  /*5090*/  ISETP.GE.AND P0, PT, R18, UR11, PT ;  /* 0x0000000b12007c0c */ /* 0x000fd6000bf06270 */
[----:B------:R-:W0:Y:S01]  /*50a0*/  @!P6 LDC.64 R32, c[0x0][0x390] ;  /* 0x0000e400ff20eb82 */ /* 0x000e220000000a00 */
[----:B------:R-:W-:-:S07]  /*50b0*/  @!P6 IMAD R19, R31, UR11, R34 ;  /* 0x0000000b1f13ec24 */ /* 0x000fce000f8e0222 */
[----:B------:R-:W1:Y:S01]  /*50c0*/  @!P0 LDC.64 R26, c[0x0][0x390] ;  /* 0x0000e400ff1a8b82 */ /* 0x000e620000000a00 */
[----:B------:R-:W-:Y:S01]  /*50d0*/  VIADD R34, R34, 0x60 ;  /* 0x0000006022227836 */ /* 0x000fe20000000000 */
[----:B------:R-:W-:-:S04]  /*50e0*/  ISETP.GE.AND P1, PT, R36, UR11, PT ;  /* 0x0000000b24007c0c */ /* 0x000fc8000bf26270 */
[----:B------:R-:W-:-:S09]  /*50f0*/  ISETP.GE.AND P2, PT, R34, UR11, PT ;  /* 0x0000000b22007c0c */ /* 0x000fd2000bf46270 */
[----:B------:R-:W2:Y:S01]  /*5100*/  @!P1 LDC.64 R20, c[0x0][0x390] ;  /* 0x0000e400ff149b82 */ /* 0x000ea20000000a00 */
[----:B0-----:R-:W-:-:S04]  /*5110*/  @!P6 IMAD.WIDE.U32 R32, R19, 0x2, R32 ;  /* 0x000000021320e825 */ /* 0x001fc800078e0020 */
[----:B------:R-:W-:Y:S02]  /*5120*/  @!P0 IMAD R19, R31, UR11, R18 ;  /* 0x0000000b1f138c24 */ /* 0x000fe4000f8e0212 */
[----:B------:R-:W3:Y:S02]  /*5130*/  @!P6 LDG.E.U16.CONSTANT R32, desc[UR8][R32.64] ;  /* 0x000000082020e981 */ /* 0x000ee4000c1e9500 */
[----:B-1----:R-:W-:Y:S02]  /*5140*/  @!P0 IMAD.WIDE.U32 R26, R19, 0x2, R26 ;  /* 0x00000002131a8825 */ /* 0x002fe400078e001a */
[----:B------:R-:W0:Y:S02]  /*5150*/  @!P2 LDC.64 R18, c[0x0][0x390] ;  /* 0x0000e400ff12ab82 */ /* 0x000e240000000a00 */
[C---:B------:R-:W-:Y:S02]  /*5160*/  @!P1 IMAD R35, R31.reuse, UR11, R36 ;  /* 0x0000000b1f239c24 */ /* 0x040fe4000f8e0224 */
[----:B------:R-:W-:Y:S01]  /*5170*/  @!P2 IMAD R31, R31, UR11, R34 ;  /* 0x0000000b1f1fac24 */ /* 0x000fe2000f8e0222 */
[----:B------:R1:W4:Y:S01]  /*5180*/  @!P0 LDG.E.U16.CONSTANT R26, desc[UR8][R26.64] ;  /* 0x000000081a1a8981 */ /* 0x000322000c1e9500 */
[----:B--2---:R-:W-:-:S06]  /*5190*/  @!P1 IMAD.WIDE.U32 R20, R35, 0x2, R20 ;  /* 0x0000000223149825 */ /* 0x004fcc00078e0014 */
[----:B------:R2:W5:Y:S01]  /*51a0*/  @!P1 LDG.E.U16.CONSTANT R20, desc[UR8][R20.64] ;  /* 0x0000000814149981 */ /* 0x000562000c1e9500 */
[----:B0-----:R-:W-:-:S06]  /*51b0*/  @!P2 IMAD.WIDE.U32 R18, R31, 0x2, R18 ;  /* 0x000000021f12a825 */ /* 0x001fcc00078e0012 */
[----:B------:R0:W5:Y:S01]  /*51c0*/  @!P2 LDG.E.U16.CONSTANT R18, desc[UR8][R18.64] ;  /* 0x000000081212a981 */ /* 0x000162000c1e9500 */
[----:B------:R-:W-:Y:S01]  /*51d0*/  MOV R31, 0x20 ;  /* 0x00000020001f7802 */ /* 0x000fe20000000f00 */
[----:B-1----:R-:W-:Y:S02]  /*51e0*/  IMAD.MOV.U32 R27, RZ, RZ, RZ ;  /* 0x000000ffff1b7224 */ /* 0x002fe400078e00ff */
[----:B--2---:R-:W-:Y:S02]  /*51f0*/  HFMA2 R21, -RZ, RZ, 0, 0 ;  /* 0x00000000ff157431 */ /* 0x004fe400000001ff */
[C---:B------:R-:W-:Y:S02]  /*5200*/  IMAD R31, R30.reuse, 0x4, R31 ;  /* 0x000000041e1f7824 */ /* 0x040fe400078e021f */
[----:B------:R-:W-:-:S03]  /*5210*/  VIADD R30, R30, 0x4 ;  /* 0x000000041e1e7836 */ /* 0x000fc60000000000 */
[C---:B------:R-:W-:Y:S02]  /*5220*/  ISETP.EQ.AND P3, PT, R31.reuse, RZ, PT ;  /* 0x000000ff1f00720c */ /* 0x040fe40003f62270 */
[C---:B------:R-:W-:Y:S02]  /*5230*/  ISETP.EQ.AND P4, PT, R31.reuse, 0x10, PT ;  /* 0x000000101f00780c */ /* 0x040fe40003f82270 */
[----:B------:R-:W-:-:S09]  /*5240*/  ISETP.EQ.AND P5, PT, R31, 0x20, PT ;  /* 0x000000201f00780c */ /* 0x000fd20003fa2270 */
[----:B------:R-:W-:Y:S02]  /*5250*/  @P3 MOV R34, R6 ;  /* 0x0000000600223202 */ /* 0x000fe40000000f00 */
[----:B------:R-:W-:Y:S02]  /*5260*/  @P4 MOV R34, R14 ;  /* 0x0000000e00224202 */ /* 0x000fe40000000f00 */
[----:B------:R-:W-:Y:S01]  /*5270*/  @P5 MOV R34, R15 ;  /* 0x0000000f00225202 */ /* 0x000fe20000000f00 */
[----:B---3--:R-:W-:Y:S01]  /*5280*/  @!P6 HADD2.F32 R27, -RZ, R32.H0_H0 ;  /* 0x20000020ff1be230 */ /* 0x008fe20000004100 */
[----:B------:R-:W-:Y:S01]  /*5290*/  ISETP.EQ.AND P6, PT, R31, 0x30, PT ;  /* 0x000000301f00780c */ /* 0x000fe20003fc2270 */
[----:B------:R-:W-:Y:S01]  /*52a0*/  HFMA2 R31, -RZ, RZ, 0, 0 ;  /* 0x00000000ff1f7431 */ /* 0x000fe200000001ff */
[----:B------:R-:W-:Y:S01]  /*52b0*/  @P3 MOV R32, R4 ;  /* 0x0000000400203202 */ /* 0x000fe20000000f00 */
[----:B------:R-:W-:Y:S01]  /*52c0*/  @P4 IMAD.MOV.U32 R32, RZ, RZ, R8 ;  /* 0x000000ffff204224 */ /* 0x000fe200078e0008 */
[----:B------:R-:W-:Y:S01]  /*52d0*/  @P5 MOV R32, R9 ;  /* 0x0000000900205202 */ /* 0x000fe20000000f00 */
[----:B----4-:R-:W-:Y:S01]  /*52e0*/  @!P0 HADD2.F32 R21, -RZ, R26.H0_H0 ;  /* 0x2000001aff158230 */ /* 0x010fe20000004100 */
[----:B------:R-:W-:Y:S01]  /*52f0*/  @P3 MOV R26, R7 ;  /* 0x00000007001a3202 */ /* 0x000fe20000000f00 */
[----:B------:R-:W-:Y:S01]  /*5300*/  @P4 IMAD.MOV.U32 R26, RZ, RZ, R17 ;  /* 0x000000ffff1a4224 */ /* 0x000fe200078e0011 */
[----:B------:R-:W-:Y:S01]  /*5310*/  ISETP.NE.AND P0, PT, R30, UR14, PT ;  /* 0x0000000e1e007c0c */ /* 0x000fe2000bf05270 */
[----:B------:R-:W-:-:S04]  /*5320*/  @P5 IMAD.MOV.U32 R26, RZ, RZ, R22 ;  /* 0x000000ffff1a5224 */ /* 0x000fc800078e0016 */
[----:B------:R-:W-:Y:S01]  /*5330*/  @P6 MOV R26, R23 ;  /* 0x00000017001a6202 */ /* 0x000fe20000000f00 */
[----:B------:R-:W-:Y:S02]  /*5340*/  @P6 IMAD.MOV.U32 R32, RZ, RZ, R10 ;  /* 0x000000ffff206224 */ /* 0x000fe400078e000a */
[----:B------:R-:W-:Y:S02]  /*5350*/  @P6 IMAD.MOV.U32 R34, RZ, RZ, R16 ;  /* 0x000000ffff226224 */ /* 0x000fe400078e0010 */
[----:B0-----:R-:W-:Y:S01]  /*5360*/  FMUL R19, R29, R32 ;  /* 0x000000201d137220 */ /* 0x001fe20000400000 */
[----:B------:R-:W-:Y:S02]  /*5370*/  @P3 IMAD.MOV.U32 R32, RZ, RZ, R5 ;  /* 0x000000ffff203224 */ /* 0x000fe400078e0005 */
[----:B------:R-:W-:Y:S02]  /*5380*/  @P4 IMAD.MOV.U32 R32, RZ, RZ, R11 ;  /* 0x000000ffff204224 */ /* 0x000fe400078e000b */
[----:B------:R-:W-:Y:S01]  /*5390*/  FFMA R19, R28, R27, R19 ;  /* 0x0000001b1c137223 */ /* 0x000fe20000000013 */
[----:B------:R-:W-:Y:S01]  /*53a0*/  @P5 IMAD.MOV.U32 R32, RZ, RZ, R12 ;  /* 0x000000ffff205224 */ /* 0x000fe200078e000c */
[----:B------:R-:W-:Y:S01]  /*53b0*/  @P6 MOV R32, R13 ;  /* 0x0000000d00206202 */ /* 0x000fe20000000f00 */
[----:B------:R-:W-:-:S02]  /*53c0*/  IMAD.MOV.U32 R27, RZ, RZ, RZ ;  /* 0x000000ffff1b7224 */ /* 0x000fc400078e00ff */
[--C-:B------:R-:W-:Y:S01]  /*53d0*/  @P3 IMAD.MOV.U32 R4, RZ, RZ, R19.reuse ;  /* 0x000000ffff043224 */ /* 0x100fe200078e0013 */
[-C--:B------:R-:W-:Y:S01]  /*53e0*/  @P4 MOV R8, R19.reuse ;  /* 0x0000001300084202 */ /* 0x080fe20000000f00 */
[----:B------:R-:W-:Y:S01]  /*53f0*/  @P5 IMAD.MOV.U32 R9, RZ, RZ, R19 ;  /* 0x000000ffff095224 */ /* 0x000fe200078e0013 */
[----:B------:R-:W-:Y:S01]  /*5400*/  @P6 MOV R10, R19 ;  /* 0x00000013000a6202 */ /* 0x000fe20000000f00 */
[C---:B------:R-:W-:Y:S01]  /*5410*/  FMUL R19, R29.reuse, R32 ;  /* 0x000000201d137220 */ /* 0x040fe20000400000 */
[----:B-----5:R-:W-:Y:S02]  /*5420*/  @!P1 HADD2.F32 R27, -RZ, R20.H0_H0 ;  /* 0x20000014ff1b9230 */ /* 0x020fe40000004100 */
[C---:B------:R-:W-:Y:S01]  /*5430*/  FMUL R20, R29.reuse, R34 ;  /* 0x000000221d147220 */ /* 0x040fe20000400000 */
[----:B------:R-:W-:Y:S02]  /*5440*/  @!P2 HADD2.F32 R31, -RZ, R18.H0_H0 ;  /* 0x20000012ff1fa230 */ /* 0x000fe40000004100 */
[C---:B------:R-:W-:Y:S01]  /*5450*/  FFMA R19, R28.reuse, R21, R19 ;  /* 0x000000151c137223 */ /* 0x040fe20000000013 */
[----:B------:R-:W-:Y:S01]  /*5460*/  FMUL R21, R29, R26 ;  /* 0x0000001a1d157220 */ /* 0x000fe20000400000 */
[----:B------:R-:W-:-:S02]  /*5470*/  FFMA R20, R28, R27, R20 ;  /* 0x0000001b1c147223 */ /* 0x000fc40000000014 */
[----:B------:R-:W-:Y:S02]  /*5480*/  @P4 IMAD.MOV.U32 R11, RZ, RZ, R19 ;  /* 0x000000ffff0b4224 */ /* 0x000fe400078e0013 */
[----:B------:R-:W-:Y:S01]  /*5490*/  FFMA R21, R28, R31, R21 ;  /* 0x0000001f1c157223 */ /* 0x000fe20000000015 */
[-C--:B------:R-:W-:Y:S01]  /*54a0*/  @P3 MOV R5, R19.reuse ;  /* 0x0000001300053202 */ /* 0x080fe20000000f00 */
[----:B------:R-:W-:Y:S01]  /*54b0*/  @P6 IMAD.MOV.U32 R13, RZ, RZ, R19 ;  /* 0x000000ffff0d6224 */ /* 0x000fe200078e0013 */
[----:B------:R-:W-:Y:S01]  /*54c0*/  @P5 MOV R12, R19 ;  /* 0x00000013000c5202 */ /* 0x000fe20000000f00 */
[--C-:B------:R-:W-:Y:S01]  /*54d0*/  @P4 IMAD.MOV.U32 R14, RZ, RZ, R20.reuse ;  /* 0x000000ffff0e4224 */ /* 0x100fe200078e0014 */
[-C--:B------:R-:W-:Y:S01]  /*54e0*/  @P3 MOV R6, R20.reuse ;  /* 0x0000001400063202 */ /* 0x080fe20000000f00 */
[----:B------:R-:W-:Y:S01]  /*54f0*/  @P6 IMAD.MOV.U32 R16, RZ, RZ, R20 ;  /* 0x000000ffff106224 */ /* 0x000fe200078e0014 */
[----:B------:R-:W-:Y:S01]  /*5500*/  @P5 MOV R15, R20 ;  /* 0x00000014000f5202 */ /* 0x000fe20000000f00 */
[--C-:B------:R-:W-:Y:S01]  /*5510*/  @P4 IMAD.MOV.U32 R17, RZ, RZ, R21.reuse ;  /* 0x000000ffff114224 */ /* 0x100fe200078e0015 */
[-C--:B------:R-:W-:Y:S01]  /*5520*/  @P3 MOV R7, R21.reuse ;  /* 0x0000001500073202 */ /* 0x080fe20000000f00 */
[----:B------:R-:W-:Y:S01]  /*5530*/  @P6 IMAD.MOV.U32 R23, RZ, RZ, R21 ;  /* 0x000000ffff176224 */ /* 0x000fe200078e0015 */
[----:B------:R-:W-:Y:S01]  /*5540*/  @P5 MOV R22, R21 ;  /* 0x0000001500165202 */ /* 0x000fe20000000f00 */
[----:B------:R-:W-:Y:S06]  /*5550*/  @P0 BRA `(.L_x_34) ;  /* 0xfffffff800b00947 */ /* 0x000fec000383ffff */
[----:B------:R-:W-:-:S07]  /*5560*/  MOV R30, UR14 ;  /* 0x0000000e001e7c02 */ /* 0x000fce0008000f00 */
.L_x_33:
[----:B------:R-:W-:-:S09]  /*5570*/  UISETP.NE.AND UP0, UPT, UR13, URZ, UPT ;  /* 0x000000ff0d00728c */ /* 0x000fd2000bf05270 */
[----:B------:R-:W-:Y:S05]  /*5580*/  BRA.U !UP0, `(.L_x_35) ;  /* 0x00000005080c7547 */ /* 0x000fea000b800000 */
[----:B------:R-:W-:Y:S01]  /*5590*/  IMAD R20, R30, 0x20, R3 ;  /* 0x000000201e147824 */ /* 0x000fe200078e0203 */
[----:B------:R-:W-:-:S04]  /*55a0*/  MOV R21, UR4 ;  /* 0x0000000400157c02 */ /* 0x000fc80008000f00 */
[----:B------:R-:W-:-:S13]  /*55b0*/  ISETP.GE.AND P0, PT, R20, UR11, PT ;  /* 0x0000000b14007c0c */ /* 0x000fda000bf06270 */
[----:B------:R-:W0:Y:S01]  /*55c0*/  @!P0 LDC.64 R18, c[0x0][0x390] ;  /* 0x0000e400ff128b82 */ /* 0x000e220000000a00 */
[----:B------:R-:W-:-:S04]  /*55d0*/  @!P0 IMAD R21, R21, UR11, R20 ;  /* 0x0000000b15158c24 */ /* 0x000fc8000f8e0214 */
[----:B0-----:R-:W-:-:S06]  /*55e0*/  @!P0 IMAD.WIDE.U32 R18, R21, 0x2, R18 ;  /* 0x0000000215128825 */ /* 0x001fcc00078e0012 */
[----:B------:R0:W2:Y:S01]  /*55f0*/  @!P0 LDG.E.U16.CONSTANT R18, desc[UR8][R18.64] ;  /* 0x0000000812128981 */ /* 0x0000a2000c1e9500 */
[----:B------:R-:W-:Y:S01]  /*5600*/  IMAD.MOV.U32 R21, RZ, RZ, 0x20 ;  /* 0x00000020ff157424 */ /* 0x000fe200078e00ff */
[----:B------:R-:W-:-:S03]  /*5610*/  UISETP.NE.AND UP0, UPT, UR13, 0x1, UPT ;  /* 0x000000010d00788c */ /* 0x000fc6000bf05270 */
[----:B------:R-:W-:Y:S02]  /*5620*/  IMAD R30, R30, 0x4, R21 ;  /* 0x000000041e1e7824 */ /* 0x000fe400078e0215 */
[----:B------:R-:W-:-:S03]  /*5630*/  IMAD.MOV.U32 R21, RZ, RZ, RZ ;  /* 0x000000ffff157224 */ /* 0x000fc600078e00ff */
[C---:B------:R-:W-:Y:S02]  /*5640*/  ISETP.EQ.AND P1, PT, R30.reuse, RZ, PT ;  /* 0x000000ff1e00720c */ /* 0x040fe40003f22270 */
[C---:B------:R-:W-:Y:S02]  /*5650*/  ISETP.EQ.AND P2, PT, R30.reuse, 0x10, PT ;  /* 0x000000101e00780c */ /* 0x040fe40003f42270 */
[C---:B------:R-:W-:Y:S02]  /*5660*/  ISETP.EQ.AND P3, PT, R30.reuse, 0x20, PT ;  /* 0x000000201e00780c */ /* 0x040fe40003f62270 */
[----:B------:R-:W-:-:S07]  /*5670*/  ISETP.EQ.AND P4, PT, R30, 0x30, PT ;  /* 0x000000301e00780c */ /* 0x000fce0003f82270 */
[----:B------:R-:W-:Y:S02]  /*5680*/  @P1 MOV R26, R4 ;  /* 0x00000004001a1202 */ /* 0x000fe40000000f00 */
[----:B------:R-:W-:Y:S02]  /*5690*/  @P2 IMAD.MOV.U32 R26, RZ, RZ, R8 ;  /* 0x000000ffff1a2224 */ /* 0x000fe400078e0008 */
[----:B------:R-:W-:Y:S02]  /*56a0*/  @P3 MOV R26, R9 ;  /* 0x00000009001a3202 */ /* 0x000fe40000000f00 */
[----:B------:R-:W-:-:S05]  /*56b0*/  @P4 MOV R26, R10 ;  /* 0x0000000a001a4202 */ /* 0x000fca0000000f00 */
[----:B0-----:R-:W-:Y:S01]  /*56c0*/  FMUL R19, R29, R26 ;  /* 0x0000001a1d137220 */ /* 0x001fe20000400000 */
[----:B--2---:R-:W-:-:S05]  /*56d0*/  @!P0 HADD2.F32 R21, -RZ, R18.H0_H0 ;  /* 0x20000012ff158230 */ /* 0x004fca0000004100 */
[----:B------:R-:W-:-:S04]  /*56e0*/  FFMA R19, R28, R21, R19 ;  /* 0x000000151c137223 */ /* 0x000fc80000000013 */
[--C-:B------:R-:W-:Y:S01]  /*56f0*/  @P1 IMAD.MOV.U32 R4, RZ, RZ, R19.reuse ;  /* 0x000000ffff041224 */ /* 0x100fe200078e0013 */
[-C--:B------:R-:W-:Y:S01]  /*5700*/  @P2 MOV R8, R19.reuse ;  /* 0x0000001300082202 */ /* 0x080fe20000000f00 */
[----:B------:R-:W-:Y:S01]  /*5710*/  @P3 IMAD.MOV.U32 R9, RZ, RZ, R19 ;  /* 0x000000ffff093224 */ /* 0x000fe200078e0013 */
[----:B------:R-:W-:Y:S01]  /*5720*/  @P4 MOV R10, R19 ;  /* 0x00000013000a4202 */ /* 0x000fe20000000f00 */
[----:B------:R-:W-:Y:S06]  /*5730*/  BRA.U !UP0, `(.L_x_35) ;  /* 0x0000000108a07547 */ /* 0x000fec000b800000 */
[----:B------:R-:W-:Y:S01]  /*5740*/  VIADD R21, R20, 0x20 ;  /* 0x0000002014157836 */ /* 0x000fe20000000000 */
[----:B------:R-:W-:-:S04]  /*5750*/  MOV R26, UR4 ;  /* 0x00000004001a7c02 */ /* 0x000fc80008000f00 */
[----:B------:R-:W-:-:S13]  /*5760*/  ISETP.GE.AND P0, PT, R21, UR11, PT ;  /* 0x0000000b15007c0c */ /* 0x000fda000bf06270 */
[----:B------:R-:W0:Y:S01]  /*5770*/  @!P0 LDC.64 R18, c[0x0][0x390] ;  /* 0x0000e400ff128b82 */ /* 0x000e220000000a00 */
[----:B------:R-:W-:-:S04]  /*5780*/  @!P0 IMAD R21, R26, UR11, R21 ;  /* 0x0000000b1a158c24 */ /* 0x000fc8000f8e0215 */
[----:B0-----:R-:W-:-:S06]  /*5790*/  @!P0 IMAD.WIDE.U32 R18, R21, 0x2, R18 ;  /* 0x0000000215128825 */ /* 0x001fcc00078e0012 */
[----:B------:R-:W2:Y:S01]  /*57a0*/  @!P0 LDG.E.U16.CONSTANT R18, desc[UR8][R18.64] ;  /* 0x0000000812128981 */ /* 0x000ea2000c1e9500 */
[----:B------:R-:W-:Y:S01]  /*57b0*/  @P1 IMAD.MOV.U32 R26, RZ, RZ, R5 ;  /* 0x000000ffff1a1224 */ /* 0x000fe200078e0005 */
[----:B------:R-:W-:Y:S01]  /*57c0*/  @P2 MOV R26, R11 ;  /* 0x0000000b001a2202 */ /* 0x000fe20000000f00 */
[----:B------:R-:W-:Y:S02]  /*57d0*/  HFMA2 R21, -RZ, RZ, 0, 0 ;  /* 0x00000000ff157431 */ /* 0x000fe400000001ff */
[----:B------:R-:W-:Y:S01]  /*57e0*/  @P3 IMAD.MOV.U32 R26, RZ, RZ, R12 ;  /* 0x000000ffff1a3224 */ /* 0x000fe200078e000c */
[----:B------:R-:W-:Y:S01]  /*57f0*/  UISETP.NE.AND UP0, UPT, UR13, 0x2, UPT ;  /* 0x000000020d00788c */ /* 0x000fe2000bf05270 */
[----:B------:R-:W-:-:S04]  /*5800*/  @P4 IMAD.MOV.U32 R26, RZ, RZ, R13 ;  /* 0x000000ffff1a4224 */ /* 0x000fc800078e000d */
[----:B------:R-:W-:Y:S01]  /*5810*/  FMUL R27, R29, R26 ;  /* 0x0000001a1d1b7220 */ /* 0x000fe20000400000 */
[----:B--2---:R-:W-:-:S05]  /*5820*/  @!P0 HADD2.F32 R21, -RZ, R18.H0_H0 ;  /* 0x20000012ff158230 */ /* 0x004fca0000004100 */
[----:B------:R-:W-:-:S04]  /*5830*/  FFMA R21, R28, R21, R27 ;  /* 0x000000151c157223 */ /* 0x000fc8000000001b */
[--C-:B------:R-:W-:Y:S01]  /*5840*/  @P2 IMAD.MOV.U32 R11, RZ, RZ, R21.reuse ;  /* 0x000000ffff0b2224 */ /* 0x100fe200078e0015 */
[-C--:B------:R-:W-:Y:S01]  /*5850*/  @P1 MOV R5, R21.reuse ;  /* 0x0000001500051202 */ /* 0x080fe20000000f00 */
[----:B------:R-:W-:Y:S01]  /*5860*/  @P4 IMAD.MOV.U32 R13, RZ, RZ, R21 ;  /* 0x000000ffff0d4224 */ /* 0x000fe200078e0015 */
[----:B------:R-:W-:Y:S01]  /*5870*/  @P3 MOV R12, R21 ;  /* 0x00000015000c3202 */ /* 0x000fe20000000f00 */
[----:B------:R-:W-:Y:S06]  /*5880*/  BRA.U !UP0, `(.L_x_35) ;  /* 0x00000001084c7547 */ /* 0x000fec000b800000 */
[----:B------:R-:W-:Y:S01]  /*5890*/  IADD3 R20, PT, PT, R20, 0x40, RZ ;  /* 0x0000004014147810 */ /* 0x000fe20007ffe0ff */
[----:B------:R-:W-:-:S03]  /*58a0*/  IMAD.U32 R21, RZ, RZ, UR4 ;  /* 0x00000004ff157e24 */ /* 0x000fc6000f8e00ff */
[----:B------:R-:W-:-:S13]  /*58b0*/  ISETP.GE.AND P0, PT, R20, UR11, PT ;  /* 0x0000000b14007c0c */ /* 0x000fda000bf06270 */
[----:B------:R-:W0:Y:S01]  /*58c0*/  @!P0 LDC.64 R18, c[0x0][0x390] ;  /* 0x0000e400ff128b82 */ /* 0x000e220000000a00 */
[----:B------:R-:W-:-:S04]  /*58d0*/  @!P0 IMAD R21, R21, UR11, R20 ;  /* 0x0000000b15158c24 */ /* 0x000fc8000f8e0214 */
[----:B0-----:R-:W-:-:S06]  /*58e0*/  @!P0 IMAD.WIDE.U32 R18, R21, 0x2, R18 ;  /* 0x0000000215128825 */ /* 0x001fcc00078e0012 */
[----:B------:R-:W2:Y:S01]  /*58f0*/  @!P0 LDG.E.U16.CONSTANT R18, desc[UR8][R18.64] ;  /* 0x0000000812128981 */ /* 0x000ea2000c1e9500 */
[----:B------:R-:W-:Y:S01]  /*5900*/  @P1 MOV R20, R6 ;  /* 0x0000000600141202 */ /* 0x000fe20000000f00 */
[----:B------:R-:W-:Y:S01]  /*5910*/  @P2 IMAD.MOV.U32 R20, RZ, RZ, R14 ;  /* 0x000000ffff142224 */ /* 0x000fe200078e000e */
[----:B------:R-:W-:Y:S01]  /*5920*/  @P3 MOV R20, R15 ;  /* 0x0000000f00143202 */ /* 0x000fe20000000f00 */
[----:B------:R-:W-:Y:S01]  /*5930*/  IMAD.MOV.U32 R21, RZ, RZ, RZ ;  /* 0x000000ffff157224 */ /* 0x000fe200078e00ff */
[----:B------:R-:W-:-:S05]  /*5940*/  @P4 MOV R20, R16 ;  /* 0x0000001000144202 */ /* 0x000fca0000000f00 */
[----:B------:R-:W-:Y:S01]  /*5950*/  FMUL R29, R29, R20 ;  /* 0x000000141d1d7220 */ /* 0x000fe20000400000 */
[----:B--2---:R-:W-:-:S05]  /*5960*/  @!P0 HADD2.F32 R21, -RZ, R18.H0_H0 ;  /* 0x20000012ff158230 */ /* 0x004fca0000004100 */
[----:B------:R-:W-:-:S04]  /*5970*/  FFMA R21, R28, R21, R29 ;  /* 0x000000151c157223 */ /* 0x000fc8000000001d */
[--C-:B------:R-:W-:Y:S01]  /*5980*/  @P1 IMAD.MOV.U32 R6, RZ, RZ, R21.reuse ;  /* 0x000000ffff061224 */ /* 0x100fe200078e0015 */
[-C--:B------:R-:W-:Y:S01]  /*5990*/  @P2 MOV R14, R21.reuse ;  /* 0x00000015000e2202 */ /* 0x080fe20000000f00 */
[----:B------:R-:W-:Y:S01]  /*59a0*/  @P3 IMAD.MOV.U32 R15, RZ, RZ, R21 ;  /* 0x000000ffff0f3224 */ /* 0x000fe200078e0015 */
[----:B------:R-:W-:-:S07]  /*59b0*/  @P4 MOV R16, R21 ;  /* 0x0000001500104202 */ /* 0x000fce0000000f00 */
.L_x_35:
[----:B------:R-:W0:Y:S01]  /*59c0*/  LDCU UR7, c[0x0][0x3a4] ;  /* 0x00007480ff0777ac */ /* 0x000e220008000800 */
[----:B------:R-:W-:-:S04]  /*59d0*/  UIADD3 UR4, UPT, UPT, UR4, 0x1, URZ ;  /* 0x0000000104047890 */ /* 0x000fc8000fffe0ff */
[----:B0-----:R-:W-:-:S09]  /*59e0*/  UISETP.NE.AND UP0, UPT, UR4, UR7, UPT ;  /* 0x000000070400728c */ /* 0x001fd2000bf05270 */
[----:B------:R-:W-:Y:S05]  /*59f0*/  BRA.U !UP0, `(.L_x_13) ;  /* 0x0000000508787547 */ /* 0x000fea000b800000 */
[----:B------:R-:W-:Y:S05]  /*5a00*/  BRA `(.L_x_36) ;  /* 0xffffffd800447947 */ /* 0x000fea000383ffff */
.L_x_14:
[----:B------:R-:W-:Y:S01]  /*5a10*/  UISETP.GE.U32.AND UP1, UPT, UR6, 0x4, UPT ;  /* 0x000000040600788c */ /* 0x000fe2000bf26070 */
[----:B------:R-:W-:Y:S01]  /*5a20*/  HFMA2 R24, -RZ, RZ, 0, 0 ;  /* 0x00000000ff187431 */ /* 0x000fe200000001ff */
[----:B------:R-:W-:Y:S01]  /*5a30*/  ULOP3.LUT UR7, UR6, 0x3, URZ, 0xc0, !UPT ;  /* 0x0000000306077892 */ /* 0x000fe2000f8ec0ff */
[----:B------:R-:W-:-:S03]  /*5a40*/  IMAD.MOV.U32 R21, RZ, RZ, -0x800000 ;  /* 0xff800000ff157424 */ /* 0x000fc600078e00ff */
[----:B------:R-:W-:-:S03]  /*5a50*/  UISETP.NE.AND UP0, UPT, UR7, URZ, UPT ;  /* 0x000000ff0700728c */ /* 0x000fc6000bf05270 */
[----:B------:R-:W-:Y:S08]  /*5a60*/  BRA.U !UP1, `(.L_x_37) ;  /* 0x0000000509047547 */ /* 0x000ff0000b800000 */
[----:B------:R-:W-:Y:S01]  /*5a70*/  IMAD.MOV.U32 R21, RZ, RZ, -0x800000 ;  /* 0xff800000ff157424 */ /* 0x000fe200078e00ff */
[----:B------:R-:W-:Y:S01]  /*5a80*/  MOV R24, RZ ;  /* 0x000000ff00187202 */ /* 0x000fe20000000f00 */
[----:B------:R-:W0:Y:S01]  /*5a90*/  LDCU UR10, c[0x0][0x3ac] ;  /* 0x00007580ff0a77ac */ /* 0x000e220008000800 */
[----:B------:R-:W-:Y:S01]  /*5aa0*/  ULOP3.LUT UR6, UR6, 0x7ffffffc, URZ, 0xc0, !UPT ;  /* 0x7ffffffc06067892 */ /* 0x000fe2000f8ec0ff */
[----:B------:R-:W-:-:S11]  /*5ab0*/  UMOV UR4, URZ ;  /* 0x000000ff00047c82 */ /* 0x000fd60008000000 */
.L_x_38:
[----:B0-----:R-:W-:Y:S01]  /*5ac0*/  FMUL R18, RZ, UR10 ;  /* 0x0000000aff127c20 */ /* 0x001fe20008400000 */
[----:B------:R-:W-:-:S04]  /*5ad0*/  UIADD3 UR4, UPT, UPT, UR4, 0x4, URZ ;  /* 0x0000000404047890 */ /* 0x000fc8000fffe0ff */
[----:B------:R-:W-:Y:S01]  /*5ae0*/  FMNMX R19, R18, R21, !PT ;  /* 0x0000001512137209 */ /* 0x000fe20007800000 */
[----:B------:R-:W-:-:S04]  /*5af0*/  UISETP.NE.AND UP1, UPT, UR4, UR6, UPT ;  /* 0x000000060400728c */ /* 0x000fc8000bf25270 */
[----:B------:R-:W-:Y:S01]  /*5b00*/  FADD R21, -R19, R21 ;  /* 0x0000001513157221 */ /* 0x000fe20000000100 */
[----:B------:R-:W-:-:S03]  /*5b10*/  FADD R20, R18, -R19 ;  /* 0x8000001312147221 */ /* 0x000fc60000000000 */
[----:B------:R-:W-:Y:S01]  /*5b20*/  FMUL R25, R21, 1.4426950216293334961 ;  /* 0x3fb8aa3b15197820 */ /* 0x000fe20000400000 */
[----:B------:R-:W-:Y:S01]  /*5b30*/  FMNMX R21, R18, R19, !PT ;  /* 0x0000001312157209 */ /* 0x000fe20007800000 */
[----:B------:R-:W-:-:S03]  /*5b40*/  FMUL R20, R20, 1.4426950216293334961 ;  /* 0x3fb8aa3b14147820 */ /* 0x000fc60000400000 */
[----:B------:R-:W-:Y:S01]  /*5b50*/  FSETP.GEU.AND P6, PT, R25, -126, PT ;  /* 0xc2fc00001900780b */ /* 0x000fe20003fce000 */
[--C-:B------:R-:W-:Y:S01]  /*5b60*/  FADD R19, R19, -R21.reuse ;  /* 0x8000001513137221 */ /* 0x100fe20000000000 */
[C---:B------:R-:W-:Y:S01]  /*5b70*/  FMNMX R28, R18.reuse, R21, !PT ;  /* 0x00000015121c7209 */ /* 0x040fe20007800000 */
[----:B------:R-:W-:Y:S01]  /*5b80*/  FADD R27, R18, -R21 ;  /* 0x80000015121b7221 */ /* 0x000fe20000000000 */
[----:B------:R-:W-:Y:S01]  /*5b90*/  FSETP.GEU.AND P5, PT, R20, -126, PT ;  /* 0xc2fc00001400780b */ /* 0x000fe20003fae000 */
[----:B------:R-:W-:Y:S02]  /*5ba0*/  FMUL R26, R19, 1.4426950216293334961 ;  /* 0x3fb8aa3b131a7820 */ /* 0x000fe40000400000 */
[--C-:B------:R-:W-:Y:S01]  /*5bb0*/  FADD R21, R21, -R28.reuse ;  /* 0x8000001c15157221 */ /* 0x100fe20000000000 */
[----:B------:R-:W-:Y:S01]  /*5bc0*/  FMUL R27, R27, 1.4426950216293334961 ;  /* 0x3fb8aa3b1b1b7820 */ /* 0x000fe20000400000 */
[----:B------:R-:W-:Y:S01]  /*5bd0*/  FADD R30, R18, -R28 ;  /* 0x8000001c121e7221 */ /* 0x000fe20000000000 */
[----:B------:R-:W-:Y:S01]  /*5be0*/  FSETP.GEU.AND P4, PT, R26, -126, PT ;  /* 0xc2fc00001a00780b */ /* 0x000fe20003f8e000 */
[----:B------:R-:W-:Y:S01]  /*5bf0*/  FMUL R29, R21, 1.4426950216293334961 ;  /* 0x3fb8aa3b151d7820 */ /* 0x000fe20000400000 */
[----:B------:R-:W-:Y:S01]  /*5c00*/  FMNMX R21, R18, R28, !PT ;  /* 0x0000001c12157209 */ /* 0x000fe20007800000 */
[----:B------:R-:W-:Y:S01]  /*5c10*/  @!P6 FMUL R25, R25, 0.5 ;  /* 0x3f0000001919e820 */ /* 0x000fe20000400000 */
[----:B------:R-:W-:Y:S01]  /*5c20*/  FSETP.GEU.AND P3, PT, R27, -126, PT ;  /* 0xc2fc00001b00780b */ /* 0x000fe20003f6e000 */
[----:B------:R-:W-:Y:S01]  /*5c30*/  FMUL R30, R30, 1.4426950216293334961 ;  /* 0x3fb8aa3b1e1e7820 */ /* 0x000fe20000400000 */
[----:B------:R-:W-:Y:S01]  /*5c40*/  FSETP.GEU.AND P2, PT, R29, -126, PT ;  /* 0xc2fc00001d00780b */ /* 0x000fe20003f4e000 */
[----:B------:R-:W0:Y:S01]  /*5c50*/  MUFU.EX2 R19, R25 ;  /* 0x0000001900137308 */ /* 0x000e220000000800 */
[--C-:B------:R-:W-:Y:S01]  /*5c60*/  FADD R28, R28, -R21.reuse ;  /* 0x800000151c1c7221 */ /* 0x100fe20000000000 */
[----:B------:R-:W-:Y:S01]  /*5c70*/  FADD R18, R18, -R21 ;  /* 0x8000001512127221 */ /* 0x000fe20000000000 */
[----:B------:R-:W-:Y:S01]  /*5c80*/  FSETP.GEU.AND P1, PT, R30, -126, PT ;  /* 0xc2fc00001e00780b */ /* 0x000fe20003f2e000 */
[----:B------:R-:W-:Y:S01]  /*5c90*/  @!P5 FMUL R20, R20, 0.5 ;  /* 0x3f0000001414d820 */ /* 0x000fe20000400000 */
[----:B------:R-:W-:Y:S01]  /*5ca0*/  FMUL R28, R28, 1.4426950216293334961 ;  /* 0x3fb8aa3b1c1c7820 */ /* 0x000fe20000400000 */
[----:B------:R-:W-:Y:S01]  /*5cb0*/  FMUL R18, R18, 1.4426950216293334961 ;  /* 0x3fb8aa3b12127820 */ /* 0x000fe20000400000 */
[----:B------:R-:W-:-:S03]  /*5cc0*/  @!P4 FMUL R26, R26, 0.5 ;  /* 0x3f0000001a1ac820 */ /* 0x000fc60000400000 */
[----:B------:R-:W-:Y:S01]  /*5cd0*/  FSETP.GEU.AND P0, PT, R28, -126, PT ;  /* 0xc2fc00001c00780b */ /* 0x000fe20003f0e000 */
[----:B------:R-:W-:Y:S01]  /*5ce0*/  @!P3 FMUL R27, R27, 0.5 ;  /* 0x3f0000001b1bb820 */ /* 0x000fe20000400000 */
[----:B------:R-:W1:Y:S01]  /*5cf0*/  MUFU.EX2 R20, R20 ;  /* 0x0000001400147308 */ /* 0x000e620000000800 */
[----:B------:R-:W-:-:S03]  /*5d00*/  @!P2 FMUL R29, R29, 0.5 ;  /* 0x3f0000001d1da820 */ /* 0x000fc60000400000 */
[----:B------:R-:W-:Y:S01]  /*5d10*/  @!P1 FMUL R30, R30, 0.5 ;  /* 0x3f0000001e1e9820 */ /* 0x000fe20000400000 */
[----:B0-----:R-:W-:Y:S01]  /*5d20*/  @!P6 FMUL R19, R19, R19 ;  /* 0x000000131313e220 */ /* 0x001fe20000400000 */
[----:B------:R-:W-:Y:S02]  /*5d30*/  FSETP.GEU.AND P6, PT, R18, -126, PT ;  /* 0xc2fc00001200780b */ /* 0x000fe40003fce000 */
[----:B------:R-:W0:Y:S03]  /*5d40*/  MUFU.EX2 R25, R26 ;  /* 0x0000001a00197308 */ /* 0x000e260000000800 */
[----:B------:R-:W-:-:S05]  /*5d50*/  @!P0 FMUL R28, R28, 0.5 ;  /* 0x3f0000001c1c8820 */ /* 0x000fca0000400000 */
[----:B------:R-:W2:Y:S01]  /*5d60*/  MUFU.EX2 R27, R27 ;  /* 0x0000001b001b7308 */ /* 0x000ea20000000800 */
[----:B-1----:R-:W-:Y:S02]  /*5d70*/  @!P5 FMUL R20, R20, R20 ;  /* 0x000000141414d220 */ /* 0x002fe40000400000 */
[----:B------:R-:W-:Y:S02]  /*5d80*/  @!P6 FMUL R18, R18, 0.5 ;  /* 0x3f0000001212e820 */ /* 0x000fe40000400000 */
[----:B------:R-:W-:-:S03]  /*5d90*/  FFMA R20, R19, R24, R20 ;  /* 0x0000001813147223 */ /* 0x000fc60000000014 */
[----:B------:R-:W1:Y:S01]  /*5da0*/  MUFU.EX2 R29, R29 ;  /* 0x0000001d001d7308 */ /* 0x000e620000000800 */
[----:B0-----:R-:W-:-:S07]  /*5db0*/  @!P4 FMUL R25, R25, R25 ;  /* 0x000000191919c220 */ /* 0x001fce0000400000 */
[----:B------:R-:W0:Y:S01]  /*5dc0*/  MUFU.EX2 R31, R30 ;  /* 0x0000001e001f7308 */ /* 0x000e220000000800 */
[----:B--2---:R-:W-:-:S04]  /*5dd0*/  @!P3 FMUL R27, R27, R27 ;  /* 0x0000001b1b1bb220 */ /* 0x004fc80000400000 */
[----:B------:R-:W-:-:S03]  /*5de0*/  FFMA R20, R20, R25, R27 ;  /* 0x0000001914147223 */ /* 0x000fc6000000001b */
[----:B------:R-:W2:Y:S01]  /*5df0*/  MUFU.EX2 R33, R28 ;  /* 0x0000001c00217308 */ /* 0x000ea20000000800 */
[----:B-1----:R-:W-:-:S07]  /*5e00*/  @!P2 FMUL R29, R29, R29 ;  /* 0x0000001d1d1da220 */ /* 0x002fce0000400000 */
[----:B------:R-:W1:Y:S01]  /*5e10*/  MUFU.EX2 R35, R18 ;  /* 0x0000001200237308 */ /* 0x000e620000000800 */
[----:B0-----:R-:W-:-:S04]  /*5e20*/  @!P1 FMUL R31, R31, R31 ;  /* 0x0000001f1f1f9220 */ /* 0x001fc80000400000 */
[----:B------:R-:W-:Y:S01]  /*5e30*/  FFMA R20, R20, R29, R31 ;  /* 0x0000001d14147223 */ /* 0x000fe2000000001f */
[----:B--2---:R-:W-:Y:S01]  /*5e40*/  @!P0 FMUL R33, R33, R33 ;  /* 0x0000002121218220 */ /* 0x004fe20000400000 */
[----:B-1----:R-:W-:-:S04]  /*5e50*/  @!P6 FMUL R35, R35, R35 ;  /* 0x000000232323e220 */ /* 0x002fc80000400000 */
[----:B------:R-:W-:Y:S01]  /*5e60*/  FFMA R24, R20, R33, R35 ;  /* 0x0000002114187223 */ /* 0x000fe20000000023 */
[----:B------:R-:W-:Y:S06]  /*5e70*/  BRA.U UP1, `(.L_x_38) ;  /* 0xfffffffd01107547 */ /* 0x000fec000b83ffff */
.L_x_37:
[----:B------:R-:W-:Y:S05]  /*5e80*/  BRA.U !UP0, `(.L_x_13) ;  /* 0x0000000108547547 */ /* 0x000fea000b800000 */
[----:B------:R-:W0:Y:S02]  /*5e90*/  LDCU UR4, c[0x0][0x3ac] ;  /* 0x00007580ff0477ac */ /* 0x000e240008000800 */
[----:B0-----:R-:W-:Y:S01]  /*5ea0*/  FMUL R18, RZ, UR4 ;  /* 0x00000004ff127c20 */ /* 0x001fe20008400000 */
[----:B------:R-:W-:-:S06]  /*5eb0*/  UMOV UR4, URZ ;  /* 0x000000ff00047c82 */ /* 0x000fcc0008000000 */
.L_x_39:
[----:B------:R-:W-:Y:S01]  /*5ec0*/  FMNMX R19, R18, R21, !PT ;  /* 0x0000001512137209 */ /* 0x000fe20007800000 */
[----:B------:R-:W-:-:S04]  /*5ed0*/  UIADD3 UR4, UPT, UPT, UR4, 0x1, URZ ;  /* 0x0000000104047890 */ /* 0x000fc8000fffe0ff */
[----:B------:R-:W-:Y:S01]  /*5ee0*/  FADD R20, -R19, R21 ;  /* 0x0000001513147221 */ /* 0x000fe20000000100 */
[--C-:B------:R-:W-:Y:S01]  /*5ef0*/  FADD R21, R18, -R19.reuse ;  /* 0x8000001312157221 */ /* 0x100fe20000000000 */
[----:B------:R-:W-:Y:S02]  /*5f00*/  UISETP.NE.AND UP0, UPT, UR4, UR7, UPT ;  /* 0x000000070400728c */ /* 0x000fe4000bf05270 */
        /* <DEDUP_REMOVED lines=12> */
[----:B------:R-:W-:Y:S06]  /*5fd0*/  BRA.U UP0, `(.L_x_39) ;  /* 0xfffffffd00b87547 */ /* 0x000fec000b83ffff */
.L_x_13:
[----:B------:R-:W-:-:S04]  /*5fe0*/  MOV R18, UR11 ;  /* 0x0000000b00127c02 */ /* 0x000fc80008000f00 */
[----:B------:R-:W-:-:S13]  /*5ff0*/  ISETP.GE.AND P0, PT, R18, 0x1, PT ;  /* 0x000000011200780c */ /* 0x000fda0003f06270 */
[----:B------:R-:W-:Y:S05]  /*6000*/  @!P0 EXIT ;  /* 0x000000000000894d */ /* 0x000fea0003800000 */
[----:B------:R-:W-:Y:S01]  /*6010*/  IMAD.U32 R18, RZ, RZ, UR11 ;  /* 0x0000000bff127e24 */ /* 0x000fe2000f8e00ff */
[----:B------:R-:W-:Y:S01]  /*6020*/  UISETP.LT.AND UP0, UPT, UR5, 0x1, UPT ;  /* 0x000000010500788c */ /* 0x000fe2000bf01270 */
[----:B------:R-:W-:-:S03]  /*6030*/  HFMA2 R25, -RZ, RZ, 0, 0 ;  /* 0x00000000ff197431 */ /* 0x000fc600000001ff */
[----:B------:R-:W-:Y:S01]  /*6040*/  ISETP.GE.U32.AND P0, PT, R18, 0x61, PT ;  /* 0x000000611200780c */ /* 0x000fe20003f06070 */
[----:B------:R-:W-:-:S04]  /*6050*/  USEL UR4, UR5, 0x1, !UP0 ;  /* 0x0000000105047887 */ /* 0x000fc8000c000000 */
[----:B------:R-:W-:-:S08]  /*6060*/  ULOP3.LUT UR6, UR4, 0x3, URZ, 0xc0, !UPT ;  /* 0x0000000304067892 */ /* 0x000fd0000f8ec0ff */
[----:B------:R-:W-:Y:S05]  /*6070*/  @!P0 BRA `(.L_x_40) ;  /* 0x0000000800788947 */ /* 0x000fea0003800000 */
[----:B------:R-:W-:Y:S01]  /*6080*/  ULOP3.LUT UR4, UR4, 0x3fffffc, URZ, 0xc0, !UPT ;  /* 0x03fffffc04047892 */ /* 0x000fe2000f8ec0ff */
[----:B------:R-:W-:Y:S01]  /*6090*/  LOP3.LUT R32, R3, 0x40, RZ, 0xfc, !PT ;  /* 0x0000004003207812 */ /* 0x000fe200078efcff */
[----:B------:R-:W-:Y:S01]  /*60a0*/  IMAD R27, R2, UR11, R3 ;  /* 0x0000000b021b7c24 */ /* 0x000fe2000f8e0203 */
[----:B------:R-:W0:Y:S01]  /*60b0*/  LDCU UR7, c[0x0][0x3a8] ;  /* 0x00007500ff0777ac */ /* 0x000e220008000800 */
[----:B------:R-:W-:Y:S02]  /*60c0*/  IMAD.MOV.U32 R33, RZ, RZ, 0x28 ;  /* 0x00000028ff217424 */ /* 0x000fe400078e00ff */
[----:B------:R-:W-:Y:S01]  /*60d0*/  MOV R25, UR4 ;  /* 0x0000000400197c02 */ /* 0x000fe20008000f00 */
[----:B------:R-:W-:-:S12]  /*60e0*/  UIADD3 UR5, UPT, UPT, -UR4, URZ, URZ ;  /* 0x000000ff04057290 */ /* 0x000fd8000fffe1ff */
.L_x_57:
[----:B0-----:R-:W1:Y:S01]  /*60f0*/  LDC.64 R20, c[0x0][0x398] ;  /* 0x0000e600ff147b82 */ /* 0x001e620000000a00 */
[----:B------:R-:W-:Y:S01]  /*6100*/  VIADD R18, R32, 0xffffffc0 ;  /* 0xffffffc020127836 */ /* 0x000fe20000000000 */
[----:B------:R-:W-:Y:S01]  /*6110*/  UIADD3 UR5, UPT, UPT, UR5, 0x4, URZ ;  /* 0x0000000405057890 */ /* 0x000fe2000fffe0ff */
[----:B------:R-:W-:Y:S03]  /*6120*/  BSSY.RECONVERGENT B0, `(.L_x_41) ;  /* 0x0000024000007945 */ /* 0x000fe60003800200 */
[----:B0-----:R-:W-:Y:S01]  /*6130*/  ISETP.GE.AND P0, PT, R18, UR7, PT ;  /* 0x0000000712007c0c */ /* 0x001fe2000bf06270 */
[----:B------:R-:W-:Y:S01]  /*6140*/  UISETP.NE.AND UP0, UPT, UR5, URZ, UPT ;  /* 0x000000ff0500728c */ /* 0x000fe2000bf05270 */
[----:B-1----:R-:W-:-:S11]  /*6150*/  IMAD.WIDE R20, R27, 0x2, R20 ;  /* 0x000000021b147825 */ /* 0x002fd600078e0214 */
[----:B------:R-:W-:Y:S05]  /*6160*/  @P0 BRA `(.L_x_42) ;  /* 0x00000000007c0947 */ /* 0x000fea0003800000 */
[C---:B------:R-:W-:Y:S01]  /*6170*/  ISETP.EQ.AND P0, PT, R33.reuse, 0x8, PT ;  /* 0x000000082100780c */ /* 0x040fe20003f02270 */
[----:B------:R-:W0:Y:S01]  /*6180*/  MUFU.RCP R19, R24 ;  /* 0x0000001800137308 */ /* 0x000e220000001000 */
[C---:B------:R-:W-:Y:S01]  /*6190*/  ISETP.EQ.AND P1, PT, R33.reuse, 0x10, PT ;  /* 0x000000102100780c */ /* 0x040fe20003f22270 */
[----:B------:R-:W-:Y:S01]  /*61a0*/  BSSY.RECONVERGENT B1, `(.L_x_43) ;  /* 0x0000019000017945 */ /* 0x000fe20003800200 */
[C---:B------:R-:W-:Y:S02]  /*61b0*/  ISETP.EQ.AND P2, PT, R33.reuse, 0x18, PT ;  /* 0x000000182100780c */ /* 0x040fe40003f42270 */
[----:B------:R-:W-:-:S07]  /*61c0*/  ISETP.EQ.AND P3, PT, R33, 0x20, PT ;  /* 0x000000202100780c */ /* 0x000fce0003f62270 */
[----:B------:R-:W-:Y:S02]  /*61d0*/  @P0 MOV R35, R4 ;  /* 0x0000000400230202 */ /* 0x000fe40000000f00 */
[C---:B------:R-:W-:Y:S01]  /*61e0*/  ISETP.EQ.AND P0, PT, R33.reuse, 0x28, PT ;  /* 0x000000282100780c */ /* 0x040fe20003f02270 */
[----:B------:R-:W-:Y:S01]  /*61f0*/  @P1 IMAD.MOV.U32 R35, RZ, RZ, R6 ;  /* 0x000000ffff231224 */ /* 0x000fe200078e0006 */
[----:B------:R-:W-:Y:S01]  /*6200*/  ISETP.EQ.AND P1, PT, R33, 0x30, PT ;  /* 0x000000302100780c */ /* 0x000fe20003f22270 */
[----:B0-----:R-:W-:Y:S01]  /*6210*/  FFMA R18, R19, -R24, 1 ;  /* 0x3f80000013127423 */ /* 0x001fe20000000818 */
[----:B------:R-:W-:Y:S01]  /*6220*/  @P2 MOV R35, R8 ;  /* 0x0000000800232202 */ /* 0x000fe20000000f00 */
[----:B------:R-:W-:Y:S01]  /*6230*/  @P3 IMAD.MOV.U32 R35, RZ, RZ, R14 ;  /* 0x000000ffff233224 */ /* 0x000fe200078e000e */
[----:B------:R-:W-:Y:S01]  /*6240*/  ISETP.EQ.AND P2, PT, R33, 0x38, PT ;  /* 0x000000382100780c */ /* 0x000fe20003f42270 */
[----:B------:R-:W-:Y:S01]  /*6250*/  FFMA R18, R19, R18, R19 ;  /* 0x0000001213127223 */ /* 0x000fe20000000013 */
[----:B------:R-:W-:-:S05]  /*6260*/  ISETP.EQ.AND P3, PT, R33, 0x40, PT ;  /* 0x000000402100780c */ /* 0x000fca0003f62270 */
[----:B------:R-:W-:Y:S02]  /*6270*/  @P0 MOV R35, R9 ;  /* 0x0000000900230202 */ /* 0x000fe40000000f00 */
[----:B------:R-:W-:-:S04]  /*6280*/  @P1 IMAD.MOV.U32 R35, RZ, RZ, R15 ;  /* 0x000000ffff231224 */ /* 0x000fc800078e000f */
[----:B------:R-:W-:Y:S02]  /*6290*/  @P2 MOV R35, R10 ;  /* 0x0000000a00232202 */ /* 0x000fe40000000f00 */
[----:B------:R-:W-:-:S04]  /*62a0*/  @P3 IMAD.MOV.U32 R35, RZ, RZ, R16 ;  /* 0x000000ffff233224 */ /* 0x000fc800078e0010 */
[----:B------:R-:W0:Y:S01]  /*62b0*/  FCHK P0, R35, R24 ;  /* 0x0000001823007302 */ /* 0x000e220000000000 */
[----:B------:R-:W-:-:S04]  /*62c0*/  FFMA R26, R18, R35, RZ ;  /* 0x00000023121a7223 */ /* 0x000fc800000000ff */
[----:B------:R-:W-:-:S04]  /*62d0*/  FFMA R19, R26, -R24, R35 ;  /* 0x800000181a137223 */ /* 0x000fc80000000023 */
[----:B------:R-:W-:Y:S01]  /*62e0*/  FFMA R18, R18, R19, R26 ;  /* 0x0000001312127223 */ /* 0x000fe2000000001a */
[----:B0-----:R-:W-:Y:S06]  /*62f0*/  @!P0 BRA `(.L_x_44) ;  /* 0x00000000000c8947 */ /* 0x001fec0003800000 */
[----:B------:R-:W-:-:S07]  /*6300*/  MOV R26, 0x6320 ;  /* 0x00006320001a7802 */ /* 0x000fce0000000f00 */
[----:B------:R-:W-:Y:S05]  /*6310*/  CALL.REL.NOINC `($__internal_0_$__cuda_sm3x_div_rn_noftz_f32_slowpath) ;  /* 0x0000000800ec7944 */ /* 0x000fea0003c00000 */
[----:B------:R-:W-:-:S07]  /*6320*/  MOV R18, R28 ;  /* 0x0000001c00127202 */ /* 0x000fce0000000f00 */
.L_x_44:
[----:B------:R-:W-:Y:S05]  /*6330*/  BSYNC.RECONVERGENT B1 ;  /* 0x0000000000017941 */ /* 0x000fea0003800200 */
.L_x_43:
[----:B------:R-:W-:-:S05]  /*6340*/  F2FP.F16.F32.PACK_AB R18, RZ, R18 ;  /* 0x00000012ff12723e */ /* 0x000fca00000000ff */
[----:B------:R0:W-:Y:S02]  /*6350*/  STG.E.U16 desc[UR8][R20.64], R18 ;  /* 0x0000001214007986 */ /* 0x0001e4000c101508 */
.L_x_42:
[----:B------:R-:W-:Y:S05]  /*6360*/  BSYNC.RECONVERGENT B0 ;  /* 0x0000000000007941 */ /* 0x000fea0003800200 */
.L_x_41:
[----:B0-----:R-:W-:Y:S01]  /*6370*/  VIADD R18, R32, 0xffffffe0 ;  /* 0xffffffe020127836 */ /* 0x001fe20000000000 */
[----:B------:R-:W-:Y:S04]  /*6380*/  BSSY.RECONVERGENT B0, `(.L_x_45) ;  /* 0x0000022000007945 */ /* 0x000fe80003800200 */
[----:B------:R-:W-:-:S13]  /*6390*/  ISETP.GE.AND P0, PT, R18, UR7, PT ;  /* 0x0000000712007c0c */ /* 0x000fda000bf06270 */
        /* <DEDUP_REMOVED lines=29> */
.L_x_48:
[----:B------:R-:W-:Y:S05]  /*6570*/  BSYNC.RECONVERGENT B1 ;  /* 0x0000000000017941 */ /* 0x000fea0003800200 */
.L_x_47:
[----:B------:R-:W-:-:S05]  /*6580*/  F2FP.F16.F32.PACK_AB R18, RZ, R18 ;  /* 0x00000012ff12723e */ /* 0x000fca00000000ff */
[----:B------:R0:W-:Y:S02]  /*6590*/  STG.E.U16 desc[UR8][R20.64+0x40], R18 ;  /* 0x0000401214007986 */ /* 0x0001e4000c101508 */
.L_x_46:
[----:B------:R-:W-:Y:S05]  /*65a0*/  BSYNC.RECONVERGENT B0 ;  /* 0x0000000000007941 */ /* 0x000fea0003800200 */
.L_x_45:
[----:B------:R-:W-:Y:S01]  /*65b0*/  ISETP.GE.AND P0, PT, R32, UR7, PT ;  /* 0x0000000720007c0c */ /* 0x000fe2000bf06270 */
[----:B------:R-:W-:-:S12]  /*65c0*/  BSSY.RECONVERGENT B0, `(.L_x_49) ;  /* 0x0000021000007945 */ /* 0x000fd80003800200 */
[----:B------:R-:W-:Y:S05]  /*65d0*/  @P0 BRA `(.L_x_50) ;  /* 0x00000000007c0947 */ /* 0x000fea0003800000 */
[C---:B------:R-:W-:Y:S01]  /*65e0*/  ISETP.EQ.AND P0, PT, R33.reuse, RZ, PT ;  /* 0x000000ff2100720c */ /* 0x040fe20003f02270 */
[----:B------:R-:W0:Y:S01]  /*65f0*/  MUFU.RCP R19, R24 ;  /* 0x0000001800137308 */ /* 0x000e220000001000 */
[C---:B------:R-:W-:Y:S01]  /*6600*/  ISETP.EQ.AND P1, PT, R33.reuse, 0x8, PT ;  /* 0x000000082100780c */ /* 0x040fe20003f22270 */
[----:B------:R-:W-:Y:S01]  /*6610*/  BSSY.RECONVERGENT B1, `(.L_x_51) ;  /* 0x0000019000017945 */ /* 0x000fe20003800200 */
[C---:B------:R-:W-:Y:S02]  /*6620*/  ISETP.EQ.AND P2, PT, R33.reuse, 0x10, PT ;  /* 0x000000102100780c */ /* 0x040fe40003f42270 */
[----:B------:R-:W-:-:S07]  /*6630*/  ISETP.EQ.AND P3, PT, R33, 0x18, PT ;  /* 0x000000182100780c */ /* 0x000fce0003f62270 */
[----:B------:R-:W-:Y:S01]  /*6640*/  @P0 IMAD.MOV.U32 R35, RZ, RZ, R4 ;  /* 0x000000ffff230224 */ /* 0x000fe200078e0004 */
[C---:B------:R-:W-:Y:S02]  /*6650*/  ISETP.EQ.AND P0, PT, R33.reuse, 0x20, PT ;  /* 0x000000202100780c */ /* 0x040fe40003f02270 */
[----:B------:R-:W-:Y:S01]  /*6660*/  @P1 MOV R35, R6 ;  /* 0x0000000600231202 */ /* 0x000fe20000000f00 */
[----:B------:R-:W-:Y:S01]  /*6670*/  @P2 IMAD.MOV.U32 R35, RZ, RZ, R8 ;  /* 0x000000ffff232224 */ /* 0x000fe200078e0008 */
[----:B------:R-:W-:Y:S01]  /*6680*/  ISETP.EQ.AND P1, PT, R33, 0x28, PT ;  /* 0x000000282100780c */ /* 0x000fe20003f22270 */
[----:B0-----:R-:W-:Y:S01]  /*6690*/  FFMA R18, R19, -R24, 1 ;  /* 0x3f80000013127423 */ /* 0x001fe20000000818 */
[----:B------:R-:W-:Y:S02]  /*66a0*/  ISETP.EQ.AND P2, PT, R33, 0x30, PT ;  /* 0x000000302100780c */ /* 0x000fe40003f42270 */
[----:B------:R-:W-:Y:S01]  /*66b0*/  @P3 MOV R35, R14 ;  /* 0x0000000e00233202 */ /* 0x000fe20000000f00 */
[----:B------:R-:W-:Y:S01]  /*66c0*/  FFMA R18, R19, R18, R19 ;  /* 0x0000001213127223 */ /* 0x000fe20000000013 */
[----:B------:R-:W-:-:S03]  /*66d0*/  ISETP.EQ.AND P3, PT, R33, 0x38, PT ;  /* 0x000000382100780c */ /* 0x000fc60003f62270 */
[----:B------:R-:W-:-:S04]  /*66e0*/  @P0 IMAD.MOV.U32 R35, RZ, RZ, R9 ;  /* 0x000000ffff230224 */ /* 0x000fc800078e0009 */
[----:B------:R-:W-:Y:S02]  /*66f0*/  @P1 MOV R35, R15 ;  /* 0x0000000f00231202 */ /* 0x000fe40000000f00 */
[----:B------:R-:W-:-:S04]  /*6700*/  @P2 IMAD.MOV.U32 R35, RZ, RZ, R10 ;  /* 0x000000ffff232224 */ /* 0x000fc800078e000a */
[----:B------:R-:W-:-:S04]  /*6710*/  @P3 MOV R35, R16 ;  /* 0x0000001000233202 */ /* 0x000fc80000000f00 */
[----:B------:R-:W0:Y:S01]  /*6720*/  FCHK P0, R35, R24 ;  /* 0x0000001823007302 */ /* 0x000e220000000000 */
[----:B------:R-:W-:-:S04]  /*6730*/  FFMA R26, R18, R35, RZ ;  /* 0x00000023121a7223 */ /* 0x000fc800000000ff */
[----:B------:R-:W-:-:S04]  /*6740*/  FFMA R19, R26, -R24, R35 ;  /* 0x800000181a137223 */ /* 0x000fc80000000023 */
[----:B------:R-:W-:Y:S01]  /*6750*/  FFMA R18, R18, R19, R26 ;  /* 0x0000001312127223 */ /* 0x000fe2000000001a */
[----:B0-----:R-:W-:Y:S06]  /*6760*/  @!P0 BRA `(.L_x_52) ;  /* 0x00000000000c8947 */ /* 0x001fec0003800000 */
[----:B------:R-:W-:-:S07]  /*6770*/  MOV R26, 0x6790 ;  /* 0x00006790001a7802 */ /* 0x000fce0000000f00 */
[----:B------:R-:W-:Y:S05]  /*6780*/  CALL.REL.NOINC `($__internal_0_$__cuda_sm3x_div_rn_noftz_f32_slowpath) ;  /* 0x0000000400d07944 */ /* 0x000fea0003c00000 */
[----:B------:R-:W-:-:S07]  /*6790*/  IMAD.MOV.U32 R18, RZ, RZ, R28 ;  /* 0x000000ffff127224 */ /* 0x000fce00078e001c */
.L_x_52:
[----:B------:R-:W-:Y:S05]  /*67a0*/  BSYNC.RECONVERGENT B1 ;  /* 0x0000000000017941 */ /* 0x000fea0003800200 */
.L_x_51:
[----:B------:R-:W-:-:S05]  /*67b0*/  F2FP.F16.F32.PACK_AB R18, RZ, R18 ;  /* 0x00000012ff12723e */ /* 0x000fca00000000ff */
[----:B------:R1:W-:Y:S02]  /*67c0*/  STG.E.U16 desc[UR8][R20.64+0x80], R18 ;  /* 0x0000801214007986 */ /* 0x0003e4000c101508 */
.L_x_50:
[----:B------:R-:W-:Y:S05]  /*67d0*/  BSYNC.RECONVERGENT B0 ;  /* 0x0000000000007941 */ /* 0x000fea0003800200 */
.L_x_49:
[----:B01----:R-:W-:Y:S01]  /*67e0*/  IADD3 R18, PT, PT, R32, 0x20, RZ ;  /* 0x0000002020127810 */ /* 0x003fe20007ffe0ff */
[----:B------:R-:W-:Y:S03]  /*67f0*/  BSSY.RECONVERGENT B0, `(.L_x_53) ;  /* 0x0000022000007945 */ /* 0x000fe60003800200 */
[----:B------:R-:W-:-:S13]  /*6800*/  ISETP.GE.AND P0, PT, R18, UR7, PT ;  /* 0x0000000712007c0c */ /* 0x000fda000bf06270 */
        /* <DEDUP_REMOVED lines=29> */
.L_x_56:
[----:B------:R-:W-:Y:S05]  /*69e0*/  BSYNC.RECONVERGENT B1 ;  /* 0x0000000000017941 */ /* 0x000fea0003800200 */
.L_x_55:
[----:B------:R-:W-:-:S05]  /*69f0*/  F2FP.F16.F32.PACK_AB R18, RZ, R18 ;  /* 0x00000012ff12723e */ /* 0x000fca00000000ff */
[----:B------:R0:W-:Y:S02]  /*6a00*/  STG.E.U16 desc[UR8][R20.64+0xc0], R18 ;  /* 0x0000c01214007986 */ /* 0x0001e4000c101508 */
.L_x_54:
[----:B------:R-:W-:Y:S05]  /*6a10*/  BSYNC.RECONVERGENT B0 ;  /* 0x0000000000007941 */ /* 0x000fea0003800200 */
.L_x_53:
[----:B------:R-:W-:Y:S01]  /*6a20*/  IADD3 R33, PT, PT, R33, 0x10, RZ ;  /* 0x0000001021217810 */ /* 0x000fe20007ffe0ff */
[----:B------:R-:W-:Y:S01]  /*6a30*/  VIADD R32, R32, 0x80 ;  /* 0x0000008020207836 */ /* 0x000fe20000000000 */
[----:B------:R-:W-:Y:S01]  /*6a40*/  IADD3 R27, PT, PT, R27, 0x80, RZ ;  /* 0x000000801b1b7810 */ /* 0x000fe20007ffe0ff */
[----:B------:R-:W-:Y:S06]  /*6a50*/  BRA.U UP0, `(.L_x_57) ;  /* 0xfffffff500a47547 */ /* 0x000fec000b83ffff */
.L_x_40:
[----:B------:R-:W-:-:S13]  /*6a60*/  ISETP.NE.AND P0, PT, RZ, UR6, PT ;  /* 0x00000006ff007c0c */ /* 0x000fda000bf05270 */
[----:B------:R-:W-:Y:S05]  /*6a70*/  @!P0 EXIT ;  /* 0x000000000000894d */ /* 0x000fea0003800000 */
[----:B------:R-:W1:Y:S01]  /*6a80*/  LDCU UR5, c[0x0][0x3a8] ;  /* 0x00007500ff0577ac */ /* 0x000e620008000800 */
[----:B0-----:R-:W-:Y:S02]  /*6a90*/  HFMA2 R18, -RZ, RZ, 0, 1.9073486328125e-06 ;  /* 0x00000020ff127431 */ /* 0x001fe400000001ff */
[----:B------:R-:W-:Y:S01]  /*6aa0*/  IMAD.SHL.U32 R19, R25, 0x20, RZ ;  /* 0x0000002019137824 */ /* 0x000fe200078e00ff */
[----:B------:R-:W0:Y:S04]  /*6ab0*/  LDCU UR7, c[0x0][0x3a8] ;  /* 0x00007500ff0777ac */ /* 0x000e280008000800 */
[----:B------:R-:W-:Y:S01]  /*6ac0*/  LOP3.LUT R0, R19, 0x1f, R0, 0xf8, !PT ;  /* 0x0000001f13007812 */ /* 0x000fe200078ef800 */
[----:B------:R-:W-:Y:S01]  /*6ad0*/  UIADD3 UR4, UPT, UPT, -UR6, URZ, URZ ;  /* 0x000000ff06047290 */ /* 0x000fe2000fffe1ff */
[----:B------:R-:W-:-:S02]  /*6ae0*/  IMAD R25, R25, 0x4, R18 ;  /* 0x0000000419197824 */ /* 0x000fc400078e0212 */
[----:B-1----:R-:W-:-:S04]  /*6af0*/  IMAD R2, R2, UR5, R19 ;  /* 0x0000000502027c24 */ /* 0x002fc8000f8e0213 */
[----:B0-----:R-:W-:-:S07]  /*6b00*/  IMAD.IADD R21, R3, 0x1, R2 ;  /* 0x0000000103157824 */ /* 0x001fce00078e0202 */
.L_x_62:
[----:B------:R-:W-:Y:S01]  /*6b10*/  ISETP.GE.AND P0, PT, R0, UR7, PT ;  /* 0x0000000700007c0c */ /* 0x000fe2000bf06270 */
[----:B------:R-:W-:Y:S01]  /*6b20*/  UIADD3 UR4, UPT, UPT, UR4, 0x1, URZ ;  /* 0x0000000104047890 */ /* 0x000fe2000fffe0ff */
[----:B------:R-:W-:Y:S03]  /*6b30*/  BSSY.RECONVERGENT B0, `(.L_x_58) ;  /* 0x0000034000007945 */ /* 0x000fe60003800200 */
[----:B------:R-:W-:-:S08]  /*6b40*/  UISETP.NE.AND UP0, UPT, UR4, URZ, UPT ;  /* 0x000000ff0400728c */ /* 0x000fd0000bf05270 */
[----:B0-----:R-:W-:Y:S05]  /*6b50*/  @P0 BRA `(.L_x_59) ;  /* 0x0000000000c40947 */ /* 0x001fea0003800000 */
[C---:B------:R-:W-:Y:S01]  /*6b60*/  ISETP.EQ.AND P0, PT, R25.reuse, RZ, PT ;  /* 0x000000ff1900720c */ /* 0x040fe20003f02270 */
        /* <DEDUP_REMOVED lines=16> */
[C---:B------:R-:W-:Y:S01]  /*6c70*/  ISETP.EQ.AND P0, PT, R25.reuse, 0x20, PT ;  /* 0x000000201900780c */ /* 0x040fe20003f02270 */
[----:B------:R-:W-:Y:S01]  /*6c80*/  @P1 IMAD.MOV.U32 R35, RZ, RZ, R11 ;  /* 0x000000ffff231224 */ /* 0x000fe200078e000b */
[C---:B------:R-:W-:Y:S02]  /*6c90*/  ISETP.EQ.AND P1, PT, R25.reuse, 0x24, PT ;  /* 0x000000241900780c */ /* 0x040fe40003f22270 */
[----:B------:R-:W-:Y:S02]  /*6ca0*/  @P2 MOV R35, R14 ;  /* 0x0000000e00232202 */ /* 0x000fe40000000f00 */
[C---:B------:R-:W-:Y:S01]  /*6cb0*/  ISETP.EQ.AND P2, PT, R25.reuse, 0x28, PT ;  /* 0x000000281900780c */ /* 0x040fe20003f42270 */
[----:B------:R-:W-:Y:S01]  /*6cc0*/  @P3 IMAD.MOV.U32 R35, RZ, RZ, R17 ;  /* 0x000000ffff233224 */ /* 0x000fe200078e0011 */
        /* <DEDUP_REMOVED lines=21> */
.L_x_61:
[----:B------:R-:W-:Y:S05]  /*6e20*/  BSYNC.RECONVERGENT B1 ;  /* 0x0000000000017941 */ /* 0x000fea0003800200 */
.L_x_60:
[----:B------:R-:W0:Y:S01]  /*6e30*/  LDC.64 R2, c[0x0][0x398] ;  /* 0x0000e600ff027b82 */ /* 0x000e220000000a00 */
[----:B------:R-:W-:Y:S01]  /*6e40*/  F2FP.F16.F32.PACK_AB R18, RZ, R18 ;  /* 0x00000012ff12723e */ /* 0x000fe200000000ff */
[----:B0-----:R-:W-:-:S05]  /*6e50*/  IMAD.WIDE R2, R21, 0x2, R2 ;  /* 0x0000000215027825 */ /* 0x001fca00078e0202 */
[----:B------:R0:W-:Y:S02]  /*6e60*/  STG.E.U16 desc[UR8][R2.64], R18 ;  /* 0x0000001202007986 */ /* 0x0001e4000c101508 */
.L_x_59:
[----:B------:R-:W-:Y:S05]  /*6e70*/  BSYNC.RECONVERGENT B0 ;  /* 0x0000000000007941 */ /* 0x000fea0003800200 */
.L_x_58:
[----:B------:R-:W-:Y:S01]  /*6e80*/  VIADD R25, R25, 0x4 ;  /* 0x0000000419197836 */ /* 0x000fe20000000000 */
[----:B------:R-:W-:Y:S01]  /*6e90*/  IADD3 R21, PT, PT, R21, 0x20, RZ ;  /* 0x0000002015157810 */ /* 0x000fe20007ffe0ff */
[----:B------:R-:W-:Y:S01]  /*6ea0*/  VIADD R0, R0, 0x20 ;  /* 0x0000002000007836 */ /* 0x000fe20000000000 */
[----:B------:R-:W-:Y:S06]  /*6eb0*/  BRA.U UP0, `(.L_x_62) ;  /* 0xfffffffd00147547 */ /* 0x000fec000b83ffff */
[----:B------:R-:W-:Y:S05]  /*6ec0*/  EXIT ;  /* 0x000000000000794d */ /* 0x000fea0003800000 */
        .weak           $__internal_0_$__cuda_sm3x_div_rn_noftz_f32_slowpath
        .type           $__internal_0_$__cuda_sm3x_div_rn_noftz_f32_slowpath,@function
        .size           $__internal_0_$__cuda_sm3x_div_rn_noftz_f32_slowpath,(.L_x_75 - $__internal_0_$__cuda_sm3x_div_rn_noftz_f32_slowpath)
$__internal_0_$__cuda_sm3x_div_rn_noftz_f32_slowpath:
[----:B------:R-:W-:Y:S01]  /*6ed0*/  SHF.R.U32.HI R19, RZ, 0x17, R24 ;  /* 0x00000017ff137819 */ /* 0x000fe20000011618 */
[----:B------:R-:W-:Y:S01]  /*6ee0*/  BSSY.RECONVERGENT B2, `(.L_x_63) ;  /* 0x0000063000027945 */ /* 0x000fe20003800200 */
[----:B------:R-:W-:Y:S02]  /*6ef0*/  SHF.R.U32.HI R30, RZ, 0x17, R35 ;  /* 0x00000017ff1e7819 */ /* 0x000fe40000011623 */
[----:B------:R-:W-:Y:S02]  /*6f00*/  LOP3.LUT R19, R19, 0xff, RZ, 0xc0, !PT ;  /* 0x000000ff13137812 */ /* 0x000fe400078ec0ff */
[----:B------:R-:W-:Y:S02]  /*6f10*/  LOP3.LUT R30, R30, 0xff, RZ, 0xc0, !PT ;  /* 0x000000ff1e1e7812 */ /* 0x000fe400078ec0ff */
[----:B------:R-:W-:Y:S02]  /*6f20*/  IADD3 R29, PT, PT, R19, -0x1, RZ ;  /* 0xffffffff131d7810 */ /* 0x000fe40007ffe0ff */
[----:B------:R-:W-:Y:S01]  /*6f30*/  MOV R18, R24 ;  /* 0x0000001800127202 */ /* 0x000fe20000000f00 */
[----:B------:R-:W-:Y:S01]  /*6f40*/  VIADD R31, R30, 0xffffffff ;  /* 0xffffffff1e1f7836 */ /* 0x000fe20000000000 */
[----:B------:R-:W-:-:S04]  /*6f50*/  ISETP.GT.U32.AND P0, PT, R29, 0xfd, PT ;  /* 0x000000fd1d00780c */ /* 0x000fc80003f04070 */
[----:B------:R-:W-:-:S13]  /*6f60*/  ISETP.GT.U32.OR P0, PT, R31, 0xfd, P0 ;  /* 0x000000fd1f00780c */ /* 0x000fda0000704470 */
[----:B------:R-:W-:Y:S01]  /*6f70*/  @!P0 IMAD.MOV.U32 R28, RZ, RZ, RZ ;  /* 0x000000ffff1c8224 */ /* 0x000fe200078e00ff */
[----:B------:R-:W-:Y:S06]  /*6f80*/  @!P0 BRA `(.L_x_64) ;  /* 0x00000000005c8947 */ /* 0x000fec0003800000 */
[----:B------:R-:W-:Y:S02]  /*6f90*/  FSETP.GTU.FTZ.AND P0, PT, |R35|, +INF , PT ;  /* 0x7f8000002300780b */ /* 0x000fe40003f1c200 */
[----:B------:R-:W-:-:S04]  /*6fa0*/  FSETP.GTU.FTZ.AND P1, PT, |R24|, +INF , PT ;  /* 0x7f8000001800780b */ /* 0x000fc80003f3c200 */
[----:B------:R-:W-:-:S13]  /*6fb0*/  PLOP3.LUT P0, PT, P0, P1, PT, 0xf8, 0x8f ;  /* 0x00000000008f781c */ /* 0x000fda0000703f70 */
[----:B------:R-:W-:Y:S05]  /*6fc0*/  @P0 BRA `(.L_x_65) ;  /* 0x00000004004c0947 */ /* 0x000fea0003800000 */
[----:B------:R-:W-:-:S13]  /*6fd0*/  LOP3.LUT P0, RZ, R18, 0x7fffffff, R35, 0xc8, !PT ;  /* 0x7fffffff12ff7812 */ /* 0x000fda000780c823 */
[----:B------:R-:W-:Y:S05]  /*6fe0*/  @!P0 BRA `(.L_x_66) ;  /* 0x00000004003c8947 */ /* 0x000fea0003800000 */
[C---:B------:R-:W-:Y:S02]  /*6ff0*/  FSETP.NEU.FTZ.AND P0, PT, |R35|.reuse, +INF , PT ;  /* 0x7f8000002300780b */ /* 0x040fe40003f1d200 */
[----:B------:R-:W-:Y:S02]  /*7000*/  FSETP.NEU.FTZ.AND P2, PT, |R24|, +INF , PT ;  /* 0x7f8000001800780b */ /* 0x000fe40003f5d200 */
[----:B------:R-:W-:-:S11]  /*7010*/  FSETP.NEU.FTZ.AND P1, PT, |R35|, +INF , PT ;  /* 0x7f8000002300780b */ /* 0x000fd60003f3d200 */
[----:B------:R-:W-:Y:S05]  /*7020*/  @!P2 BRA !P0, `(.L_x_66) ;  /* 0x00000004002ca947 */ /* 0x000fea0004000000 */
[----:B------:R-:W-:-:S04]  /*7030*/  LOP3.LUT P0, RZ, R35, 0x7fffffff, RZ, 0xc0, !PT ;  /* 0x7fffffff23ff7812 */ /* 0x000fc8000780c0ff */
[----:B------:R-:W-:-:S13]  /*7040*/  PLOP3.LUT P0, PT, P2, P0, PT, 0x2f, 0xf2 ;  /* 0x0000000000f2781c */ /* 0x000fda0001700577 */
[----:B------:R-:W-:Y:S05]  /*7050*/  @P0 BRA `(.L_x_67) ;  /* 0x0000000400180947 */ /* 0x000fea0003800000 */
[----:B------:R-:W-:-:S04]  /*7060*/  LOP3.LUT P0, RZ, R18, 0x7fffffff, RZ, 0xc0, !PT ;  /* 0x7fffffff12ff7812 */ /* 0x000fc8000780c0ff */
[----:B------:R-:W-:-:S13]  /*7070*/  PLOP3.LUT P0, PT, P1, P0, PT, 0x2f, 0xf2 ;  /* 0x0000000000f2781c */ /* 0x000fda0000f00577 */
[----:B------:R-:W-:Y:S05]  /*7080*/  @P0 BRA `(.L_x_68) ;  /* 0x0000000400000947 */ /* 0x000fea0003800000 */
[----:B------:R-:W-:Y:S02]  /*7090*/  ISETP.GE.AND P0, PT, R31, RZ, PT ;  /* 0x000000ff1f00720c */ /* 0x000fe40003f06270 */
[----:B------:R-:W-:-:S11]  /*70a0*/  ISETP.GE.AND P1, PT, R29, RZ, PT ;  /* 0x000000ff1d00720c */ /* 0x000fd60003f26270 */
[----:B------:R-:W-:Y:S01]  /*70b0*/  @P0 MOV R28, RZ ;  /* 0x000000ff001c0202 */ /* 0x000fe20000000f00 */
[----:B------:R-:W-:Y:S02]  /*70c0*/  @!P0 IMAD.MOV.U32 R28, RZ, RZ, -0x40 ;  /* 0xffffffc0ff1c8424 */ /* 0x000fe400078e00ff */
[----:B------:R-:W-:Y:S01]  /*70d0*/  @!P0 FFMA R35, R35, 1.84467440737095516160e+19, RZ ;  /* 0x5f80000023238823 */ /* 0x000fe200000000ff */
[----:B------:R-:W-:Y:S02]  /*70e0*/  @!P1 FFMA R18, R24, 1.84467440737095516160e+19, RZ ;  /* 0x5f80000018129823 */ /* 0x000fe400000000ff */
[----:B------:R-:W-:-:S07]  /*70f0*/  @!P1 IADD3 R28, PT, PT, R28, 0x40, RZ ;  /* 0x000000401c1c9810 */ /* 0x000fce0007ffe0ff */
.L_x_64:
[----:B------:R-:W-:Y:S01]  /*7100*/  LEA R29, R19, 0xc0800000, 0x17 ;  /* 0xc0800000131d7811 */ /* 0x000fe200078eb8ff */
[----:B------:R-:W-:Y:S01]  /*7110*/  BSSY.RECONVERGENT B3, `(.L_x_69) ;  /* 0x0000036000037945 */ /* 0x000fe20003800200 */
[----:B------:R-:W-:-:S03]  /*7120*/  IADD3 R30, PT, PT, R30, -0x7f, RZ ;  /* 0xffffff811e1e7810 */ /* 0x000fc60007ffe0ff */
[----:B------:R-:W-:-:S04]  /*7130*/  IMAD.IADD R36, R18, 0x1, -R29 ;  /* 0x0000000112247824 */ /* 0x000fc800078e0a1d */
[----:B------:R-:W0:Y:S01]  /*7140*/  MUFU.RCP R18, R36 ;  /* 0x0000002400127308 */ /* 0x000e220000001000 */
[----:B------:R-:W-:-:S04]  /*7150*/  FADD.FTZ R31, -R36, -RZ ;  /* 0x800000ff241f7221 */ /* 0x000fc80000010100 */
[----:B0-----:R-:W-:-:S04]  /*7160*/  FFMA R29, R18, R31, 1 ;  /* 0x3f800000121d7423 */ /* 0x001fc8000000001f */
[----:B------:R-:W-:Y:S01]  /*7170*/  FFMA R29, R18, R29, R18 ;  /* 0x0000001d121d7223 */ /* 0x000fe20000000012 */
[----:B------:R-:W-:-:S04]  /*7180*/  IMAD R18, R30, -0x800000, R35 ;  /* 0xff8000001e127824 */ /* 0x000fc800078e0223 */
[----:B------:R-:W-:-:S04]  /*7190*/  FFMA R34, R18, R29, RZ ;  /* 0x0000001d12227223 */ /* 0x000fc800000000ff */
[----:B------:R-:W-:-:S04]  /*71a0*/  FFMA R35, R31, R34, R18 ;  /* 0x000000221f237223 */ /* 0x000fc80000000012 */
[----:B------:R-:W-:Y:S01]  /*71b0*/  FFMA R34, R29, R35, R34 ;  /* 0x000000231d227223 */ /* 0x000fe20000000022 */
[----:B------:R-:W-:-:S03]  /*71c0*/  IADD3 R35, PT, PT, R30, 0x7f, -R19 ;  /* 0x0000007f1e237810 */ /* 0x000fc60007ffe813 */
[----:B------:R-:W-:Y:S02]  /*71d0*/  FFMA R31, R31, R34, R18 ;  /* 0x000000221f1f7223 */ /* 0x000fe40000000012 */
[----:B------:R-:W-:Y:S02]  /*71e0*/  IMAD.IADD R35, R35, 0x1, R28 ;  /* 0x0000000123237824 */ /* 0x000fe400078e021c */
[----:B------:R-:W-:-:S05]  /*71f0*/  FFMA R18, R29, R31, R34 ;  /* 0x0000001f1d127223 */ /* 0x000fca0000000022 */
[----:B------:R-:W-:-:S04]  /*7200*/  SHF.R.U32.HI R19, RZ, 0x17, R18 ;  /* 0x00000017ff137819 */ /* 0x000fc80000011612 */
[----:B------:R-:W-:-:S04]  /*7210*/  LOP3.LUT R28, R19, 0xff, RZ, 0xc0, !PT ;  /* 0x000000ff131c7812 */ /* 0x000fc800078ec0ff */
[----:B------:R-:W-:-:S05]  /*7220*/  IADD3 R19, PT, PT, R28, R35, RZ ;  /* 0x000000231c137210 */ /* 0x000fca0007ffe0ff */
[----:B------:R-:W-:-:S05]  /*7230*/  VIADD R28, R19, 0xffffffff ;  /* 0xffffffff131c7836 */ /* 0x000fca0000000000 */
[----:B------:R-:W-:-:S13]  /*7240*/  ISETP.GE.U32.AND P0, PT, R28, 0xfe, PT ;  /* 0x000000fe1c00780c */ /* 0x000fda0003f06070 */
[----:B------:R-:W-:Y:S05]  /*7250*/  @!P0 BRA `(.L_x_70) ;  /* 0x0000000000808947 */ /* 0x000fea0003800000 */
[----:B------:R-:W-:-:S13]  /*7260*/  ISETP.GT.AND P0, PT, R19, 0xfe, PT ;  /* 0x000000fe1300780c */ /* 0x000fda0003f04270 */
[----:B------:R-:W-:Y:S05]  /*7270*/  @P0 BRA `(.L_x_71) ;  /* 0x00000000006c0947 */ /* 0x000fea0003800000 */
[----:B------:R-:W-:-:S13]  /*7280*/  ISETP.GE.AND P0, PT, R19, 0x1, PT ;  /* 0x000000011300780c */ /* 0x000fda0003f06270 */
[----:B------:R-:W-:Y:S05]  /*7290*/  @P0 BRA `(.L_x_72) ;  /* 0x0000000000740947 */ /* 0x000fea0003800000 */
[----:B------:R-:W-:Y:S02]  /*72a0*/  ISETP.GE.AND P0, PT, R19, -0x18, PT ;  /* 0xffffffe81300780c */ /* 0x000fe40003f06270 */
[----:B------:R-:W-:-:S11]  /*72b0*/  LOP3.LUT R18, R18, 0x80000000, RZ, 0xc0, !PT ;  /* 0x8000000012127812 */ /* 0x000fd600078ec0ff */
[----:B------:R-:W-:Y:S05]  /*72c0*/  @!P0 BRA `(.L_x_72) ;  /* 0x0000000000688947 */ /* 0x000fea0003800000 */
[CCC-:B------:R-:W-:Y:S01]  /*72d0*/  FFMA.RZ R30, R29.reuse, R31.reuse, R34.reuse ;  /* 0x0000001f1d1e7223 */ /* 0x1c0fe2000000c022 */
[CCC-:B------:R-:W-:Y:S01]  /*72e0*/  FFMA.RP R28, R29.reuse, R31.reuse, R34.reuse ;  /* 0x0000001f1d1c7223 */ /* 0x1c0fe20000008022 */
[----:B------:R-:W-:Y:S01]  /*72f0*/  FFMA.RM R29, R29, R31, R34 ;  /* 0x0000001f1d1d7223 */ /* 0x000fe20000004022 */
[C---:B------:R-:W-:Y:S02]  /*7300*/  IADD3 R31, PT, PT, R19.reuse, 0x20, RZ ;  /* 0x00000020131f7810 */ /* 0x040fe40007ffe0ff */
[----:B------:R-:W-:Y:S02]  /*7310*/  LOP3.LUT R30, R30, 0x7fffff, RZ, 0xc0, !PT ;  /* 0x007fffff1e1e7812 */ /* 0x000fe400078ec0ff */
[C---:B------:R-:W-:Y:S02]  /*7320*/  ISETP.NE.AND P2, PT, R19.reuse, RZ, PT ;  /* 0x000000ff1300720c */ /* 0x040fe40003f45270 */
[----:B------:R-:W-:Y:S02]  /*7330*/  LOP3.LUT R30, R30, 0x800000, RZ, 0xfc, !PT ;  /* 0x008000001e1e7812 */ /* 0x000fe400078efcff */
[----:B------:R-:W-:Y:S01]  /*7340*/  ISETP.NE.AND P1, PT, R19, RZ, PT ;  /* 0x000000ff1300720c */ /* 0x000fe20003f25270 */
[----:B------:R-:W-:Y:S01]  /*7350*/  IMAD.MOV R19, RZ, RZ, -R19 ;  /* 0x000000ffff137224 */ /* 0x000fe200078e0a13 */
[----:B------:R-:W-:-:S02]  /*7360*/  SHF.L.U32 R31, R30, R31, RZ ;  /* 0x0000001f1e1f7219 */ /* 0x000fc400000006ff */
[----:B------:R-:W-:Y:S02]  /*7370*/  FSETP.NEU.FTZ.AND P0, PT, R28, R29, PT ;  /* 0x0000001d1c00720b */ /* 0x000fe40003f1d000 */
[----:B------:R-:W-:Y:S02]  /*7380*/  SEL R19, R19, RZ, P2 ;  /* 0x000000ff13137207 */ /* 0x000fe40001000000 */
[----:B------:R-:W-:Y:S02]  /*7390*/  ISETP.NE.AND P1, PT, R31, RZ, P1 ;  /* 0x000000ff1f00720c */ /* 0x000fe40000f25270 */
[----:B------:R-:W-:Y:S02]  /*73a0*/  SHF.R.U32.HI R19, RZ, R19, R30 ;  /* 0x00000013ff137219 */ /* 0x000fe4000001161e */
[----:B------:R-:W-:Y:S02]  /*73b0*/  PLOP3.LUT P0, PT, P0, P1, PT, 0xf8, 0x8f ;  /* 0x00000000008f781c */ /* 0x000fe40000703f70 */
[----:B------:R-:W-:-:S02]  /*73c0*/  SHF.R.U32.HI R29, RZ, 0x1, R19 ;  /* 0x00000001ff1d7819 */ /* 0x000fc40000011613 */
[----:B------:R-:W-:-:S04]  /*73d0*/  SEL R28, RZ, 0x1, !P0 ;  /* 0x00000001ff1c7807 */ /* 0x000fc80004000000 */
[----:B------:R-:W-:-:S04]  /*73e0*/  LOP3.LUT R28, R28, 0x1, R29, 0xf8, !PT ;  /* 0x000000011c1c7812 */ /* 0x000fc800078ef81d */
[----:B------:R-:W-:-:S04]  /*73f0*/  LOP3.LUT R28, R28, R19, RZ, 0xc0, !PT ;  /* 0x000000131c1c7212 */ /* 0x000fc800078ec0ff */
[----:B------:R-:W-:-:S04]  /*7400*/  IADD3 R29, PT, PT, R29, R28, RZ ;  /* 0x0000001c1d1d7210 */ /* 0x000fc80007ffe0ff */
[----:B------:R-:W-:Y:S01]  /*7410*/  LOP3.LUT R18, R29, R18, RZ, 0xfc, !PT ;  /* 0x000000121d127212 */ /* 0x000fe200078efcff */
[----:B------:R-:W-:Y:S06]  /*7420*/  BRA `(.L_x_72) ;  /* 0x0000000000107947 */ /* 0x000fec0003800000 */
.L_x_71:
[----:B------:R-:W-:-:S04]  /*7430*/  LOP3.LUT R18, R18, 0x80000000, RZ, 0xc0, !PT ;  /* 0x8000000012127812 */ /* 0x000fc800078ec0ff */
[----:B------:R-:W-:Y:S01]  /*7440*/  LOP3.LUT R18, R18, 0x7f800000, RZ, 0xfc, !PT ;  /* 0x7f80000012127812 */ /* 0x000fe200078efcff */
[----:B------:R-:W-:Y:S06]  /*7450*/  BRA `(.L_x_72) ;  /* 0x0000000000047947 */ /* 0x000fec0003800000 */
.L_x_70:
[----:B------:R-:W-:-:S07]  /*7460*/  IMAD R18, R35, 0x800000, R18 ;  /* 0x0080000023127824 */ /* 0x000fce00078e0212 */
.L_x_72:
[----:B------:R-:W-:Y:S05]  /*7470*/  BSYNC.RECONVERGENT B3 ;  /* 0x0000000000037941 */ /* 0x000fea0003800200 */
.L_x_69:
[----:B------:R-:W-:Y:S05]  /*7480*/  BRA `(.L_x_73) ;  /* 0x0000000000207947 */ /* 0x000fea0003800000 */
.L_x_68:
[----:B------:R-:W-:-:S04]  /*7490*/  LOP3.LUT R18, R18, 0x80000000, R35, 0x48, !PT ;  /* 0x8000000012127812 */ /* 0x000fc800078e4823 */
[----:B------:R-:W-:Y:S01]  /*74a0*/  LOP3.LUT R18, R18, 0x7f800000, RZ, 0xfc, !PT ;  /* 0x7f80000012127812 */ /* 0x000fe200078efcff */
[----:B------:R-:W-:Y:S06]  /*74b0*/  BRA `(.L_x_73) ;  /* 0x0000000000147947 */ /* 0x000fec0003800000 */
.L_x_67:
[----:B------:R-:W-:Y:S01]  /*74c0*/  LOP3.LUT R18, R18, 0x80000000, R35, 0x48, !PT ;  /* 0x8000000012127812 */ /* 0x000fe200078e4823 */
[----:B------:R-:W-:Y:S06]  /*74d0*/  BRA `(.L_x_73) ;  /* 0x00000000000c7947 */ /* 0x000fec0003800000 */
.L_x_66:
[----:B------:R-:W0:Y:S01]  /*74e0*/  MUFU.RSQ R18, -QNAN ;  /* 0xffc0000000127908 */ /* 0x000e220000001400 */
[----:B------:R-:W-:Y:S05]  /*74f0*/  BRA `(.L_x_73) ;  /* 0x0000000000047947 */ /* 0x000fea0003800000 */
.L_x_65:
[----:B------:R-:W-:-:S07]  /*7500*/  FADD.FTZ R18, R35, R24 ;  /* 0x0000001823127221 */ /* 0x000fce0000010000 */
.L_x_73:
[----:B------:R-:W-:Y:S05]  /*7510*/  BSYNC.RECONVERGENT B2 ;  /* 0x0000000000027941 */ /* 0x000fea0003800200 */
.L_x_63:
[----:B------:R-:W-:Y:S01]  /*7520*/  HFMA2 R19, -RZ, RZ, 0, 0 ;  /* 0x00000000ff137431 */ /* 0x000fe200000001ff */
[----:B0-----:R-:W-:Y:S01]  /*7530*/  MOV R28, R18 ;  /* 0x00000012001c7202 */ /* 0x001fe20000000f00 */
[----:B------:R-:W-:-:S04]  /*7540*/  IMAD.MOV.U32 R18, RZ, RZ, R26 ;  /* 0x000000ffff127224 */ /* 0x000fc800078e001a */
[----:B------:R-:W-:Y:S05]  /*7550*/  RET.REL.NODEC R18 `(_Z33fused_transformer_flash_attentionPK6__halfS1_S1_PS_iiif) ;  /* 0xffffff8812a87950 */ /* 0x000fea0003c3ffff */
.L_x_74:
[----:B------:R-:W-:-:S00]  /*7560*/  BRA `(.L_x_74) ;  /* 0xfffffffc00fc7947 */ /* 0x000fc0000383ffff */
[----:B------:R-:W-:-:S00]  /*7570*/  NOP ;  /* 0x0000000000007918 */ /* 0x000fc00000000000 */
        /* <DEDUP_REMOVED lines=8> */
.L_x_75:


//--------------------- .nv.shared.reserved.0     --------------------------
	.section	.nv.shared.reserved.0,"aw",@nobits
	.weak		__nv_reservedSMEM_offset_0_alias
	.size		__nv_reservedSMEM_offset_0_alias, 0, 64
	.other		__nv_reservedSMEM_offset_0_alias,@"STO_CUDA_RESERVED_SHARED STV_DEFAULT"
__nv_reservedSMEM_offset_0_alias:
	.zero		0
	.zero		64


//--------------------- .nv.constant0._Z33fused_transformer_flash_attentionPK6__halfS1_S1_PS_iiif --------------------------
	.section	.nv.constant0._Z33fused_transformer_flash_attentionPK6__halfS1_S1_PS_iiif,"a",@progbits
	.sectionflags	@""
	.align	4
.nv.constant0._Z33fused_transformer_flash_attentionPK6__halfS1_S1_PS_iiif:
	.zero		944


//--------------------- SYMBOLS --------------------------

	.type		.nv.reservedSmem.offset0,@object
	.size		.nv.reservedSmem.offset0,0x4
